	.headerflags	@"EF_CUDA_TEXMODE_UNIFIED EF_CUDA_64BIT_ADDRESS EF_CUDA_ACCELERATORS EF_CUDA_SM90 EF_CUDA_VIRTUAL_SM(EF_CUDA_SM90)"
	.elftype	@"ET_EXEC"


//--------------------- .nv.info                  --------------------------
	.section	.nv.info,"",@"SHT_CUDA_INFO"
	.align	4


	//----- nvinfo : EIATTR_REGCOUNT
	.align		4
        /*0000*/ 	.byte	0x04, 0x2f
        /*0002*/ 	.short	(.L_1 - .L_0)
	.align		4
.L_0:
        /*0004*/ 	.word	index@(matmul_kernel_make_tensor_desciptor)
        /*0008*/ 	.word	0x000000a2


	//----- nvinfo : EIATTR_FRAME_SIZE
	.align		4
.L_1:
        /*000c*/ 	.byte	0x04, 0x11
        /*000e*/ 	.short	(.L_3 - .L_2)
	.align		4
.L_2:
        /*0010*/ 	.word	index@(matmul_kernel_make_tensor_desciptor)
        /*0014*/ 	.word	0x00000000


	//----- nvinfo : EIATTR_MIN_STACK_SIZE
	.align		4
.L_3:
        /*0018*/ 	.byte	0x04, 0x12
        /*001a*/ 	.short	(.L_5 - .L_4)
	.align		4
.L_4:
        /*001c*/ 	.word	index@(matmul_kernel_make_tensor_desciptor)
        /*0020*/ 	.word	0x00000000
.L_5:


//--------------------- .nv.info.matmul_kernel_make_tensor_desciptor --------------------------
	.section	.nv.info.matmul_kernel_make_tensor_desciptor,"",@"SHT_CUDA_INFO"
	.sectionflags	@""
	.align	4


	//----- nvinfo : EIATTR_CUDA_API_VERSION
	.align		4
        /*0000*/ 	.byte	0x04, 0x37
        /*0002*/ 	.short	(.L_7 - .L_6)
.L_6:
        /*0004*/ 	.word	0x00000080


	//----- nvinfo : EIATTR_KPARAM_INFO
	.align		4
.L_7:
        /*0008*/ 	.byte	0x04, 0x17
        /*000a*/ 	.short	(.L_9 - .L_8)
.L_8:
        /*000c*/ 	.word	0x00000000
        /*0010*/ 	.short	0x0006
        /*0012*/ 	.short	0x0028
        /*0014*/ 	.byte	0x00, 0xf4, 0x21, 0x00


	//----- nvinfo : EIATTR_KPARAM_INFO
	.align		4
.L_9:
        /*0018*/ 	.byte	0x04, 0x17
        /*001a*/ 	.short	(.L_11 - .L_10)
.L_10:
        /*001c*/ 	.word	0x00000000
        /*0020*/ 	.short	0x0005
        /*0022*/ 	.short	0x0020
        /*0024*/ 	.byte	0x00, 0xf0, 0x11, 0x00


	//----- nvinfo : EIATTR_KPARAM_INFO
	.align		4
.L_11:
        /*0028*/ 	.byte	0x04, 0x17
        /*002a*/ 	.short	(.L_13 - .L_12)
.L_12:
        /*002c*/ 	.word	0x00000000
        /*0030*/ 	.short	0x0004
        /*0032*/ 	.short	0x001c
        /*0034*/ 	.byte	0x00, 0xf0, 0x11, 0x00


	//----- nvinfo : EIATTR_KPARAM_INFO
	.align		4
.L_13:
        /*0038*/ 	.byte	0x04, 0x17
        /*003a*/ 	.short	(.L_15 - .L_14)
.L_14:
        /*003c*/ 	.word	0x00000000
        /*0040*/ 	.short	0x0003
        /*0042*/ 	.short	0x0018
        /*0044*/ 	.byte	0x00, 0xf0, 0x11, 0x00


	//----- nvinfo : EIATTR_KPARAM_INFO
	.align		4
.L_15:
        /*0048*/ 	.byte	0x04, 0x17
        /*004a*/ 	.short	(.L_17 - .L_16)
.L_16:
        /*004c*/ 	.word	0x00000000
        /*0050*/ 	.short	0x0002
        /*0052*/ 	.short	0x0010
        /*0054*/ 	.byte	0x00, 0xf4, 0x21, 0x00


	//----- nvinfo : EIATTR_KPARAM_INFO
	.align		4
.L_17:
        /*0058*/ 	.byte	0x04, 0x17
        /*005a*/ 	.short	(.L_19 - .L_18)
.L_18:
        /*005c*/ 	.word	0x00000000
        /*0060*/ 	.short	0x0001
        /*0062*/ 	.short	0x0008
        /*0064*/ 	.byte	0x00, 0xf4, 0x21, 0x00


	//----- nvinfo : EIATTR_KPARAM_INFO
	.align		4
.L_19:
        /*0068*/ 	.byte	0x04, 0x17
        /*006a*/ 	.short	(.L_21 - .L_20)
.L_20:
        /*006c*/ 	.word	0x00000000
        /*0070*/ 	.short	0x0000
        /*0072*/ 	.short	0x0000
        /*0074*/ 	.byte	0x00, 0xf4, 0x21, 0x00


	//----- nvinfo : EIATTR_SPARSE_MMA_MASK
	.align		4
.L_21:
        /*0078*/ 	.byte	0x03, 0x50
        /*007a*/ 	.short	0x0000


	//----- nvinfo : EIATTR_MAXREG_COUNT
	.align		4
        /*007c*/ 	.byte	0x03, 0x1b
        /*007e*/ 	.short	0x00ff


	//----- nvinfo : EIATTR_INT_WARP_WIDE_INSTR_OFFSETS
	.align		4
        /*0080*/ 	.byte	0x04, 0x31
        /*0082*/ 	.short	(.L_23 - .L_22)


	//   ....[0]....
.L_22:
        /*0084*/ 	.word	0x000011a0


	//   ....[1]....
        /*0088*/ 	.word	0x000011b0


	//   ....[2]....
        /*008c*/ 	.word	0x000011c0


	//   ....[3]....
        /*0090*/ 	.word	0x000011d0


	//   ....[4]....
        /*0094*/ 	.word	0x000011e0


	//   ....[5]....
        /*0098*/ 	.word	0x00001220


	//   ....[6]....
        /*009c*/ 	.word	0x00001400


	//   ....[7]....
        /*00a0*/ 	.word	0x00001420


	//   ....[8]....
        /*00a4*/ 	.word	0x00001450


	//   ....[9]....
        /*00a8*/ 	.word	0x00001460


	//   ....[10]....
        /*00ac*/ 	.word	0x00001470


	//   ....[11]....
        /*00b0*/ 	.word	0x000014e0


	//   ....[12]....
        /*00b4*/ 	.word	0x00001560


	//   ....[13]....
        /*00b8*/ 	.word	0x000015a0


	//   ....[14]....
        /*00bc*/ 	.word	0x00002af0


	//   ....[15]....
        /*00c0*/ 	.word	0x00002b20


	//   ....[16]....
        /*00c4*/ 	.word	0x00003440


	//   ....[17]....
        /*00c8*/ 	.word	0x00003460


	//----- nvinfo : EIATTR_COOP_GROUP_MASK_REGIDS
	.align		4
.L_23:
        /*00cc*/ 	.byte	0x04, 0x29
        /*00ce*/ 	.short	(.L_25 - .L_24)


	//   ....[0]....
.L_24:
        /*00d0*/ 	.word	0xffffffff


	//   ....[1]....
        /*00d4*/ 	.word	0xffffffff


	//   ....[2]....
        /*00d8*/ 	.word	0xffffffff


	//   ....[3]....
        /*00dc*/ 	.word	0xffffffff


	//   ....[4]....
        /*00e0*/ 	.word	0xffffffff


	//   ....[5]....
        /*00e4*/ 	.word	0xffffffff


	//----- nvinfo : EIATTR_COOP_GROUP_INSTR_OFFSETS
	.align		4
.L_25:
        /*00e8*/ 	.byte	0x04, 0x28
        /*00ea*/ 	.short	(.L_27 - .L_26)


	//   ....[0]....
.L_26:
        /*00ec*/ 	.word	0x00000130


	//   ....[1]....
        /*00f0*/ 	.word	0x000005a0


	//   ....[2]....
        /*00f4*/ 	.word	0x000006b0


	//   ....[3]....
        /*00f8*/ 	.word	0x00000af0


	//   ....[4]....
        /*00fc*/ 	.word	0x00000bf0


	//   ....[5]....
        /*0100*/ 	.word	0x000010d0


	//----- nvinfo : EIATTR_MBARRIER_INSTR_OFFSETS
	.align		4
.L_27:
        /*0104*/ 	.byte	0x04, 0x39
        /*0106*/ 	.short	(.L_29 - .L_28)


	//   ....[0]....
.L_28:
        /*0108*/ 	.word	0x00001370
        /*010c*/ 	.word	0x000000ff
        /*0110*/ 	.word	0x00009000
        /*0114*/ 	.short	0x0100
        /*0116*/ 	.byte	0x08
	.zero		1


	//   ....[1]....
        /*0118*/ 	.word	0x00001430
        /*011c*/ 	.word	0x000000ff
        /*0120*/ 	.word	0x00009008
        /*0124*/ 	.short	0x0100
        /*0126*/ 	.byte	0x08
	.zero		1


	//   ....[2]....
        /*0128*/ 	.word	0x000014d0
        /*012c*/ 	.word	0x000000ff
        /*0130*/ 	.word	0x00009010
        /*0134*/ 	.short	0x0100
        /*0136*/ 	.byte	0x08
	.zero		1


	//   ....[3]....
        /*0138*/ 	.word	0x00001540
        /*013c*/ 	.word	0x000000ff
        /*0140*/ 	.word	0x00009020
        /*0144*/ 	.short	0x0100
        /*0146*/ 	.byte	0x08
	.zero		1


	//   ....[4]....
        /*0148*/ 	.word	0x00001590
        /*014c*/ 	.word	0x000000ff
        /*0150*/ 	.word	0x00009028
        /*0154*/ 	.short	0x0100
        /*0156*/ 	.byte	0x08
	.zero		1


	//   ....[5]....
        /*0158*/ 	.word	0x00002650
        /*015c*/ 	.word	0x000000ff
        /*0160*/ 	.word	0x00000000
        /*0164*/ 	.short	0x010a
        /*0166*/ 	.byte	0x10
	.zero		1


	//   ....[6]....
        /*0168*/ 	.word	0x00002730
        /*016c*/ 	.word	0x000000ff
        /*0170*/ 	.word	0x00000000
        /*0174*/ 	.short	0x010a
        /*0176*/ 	.byte	0x14
	.zero		1


	//   ....[7]....
        /*0178*/ 	.word	0x00003310
        /*017c*/ 	.word	0x000000ff
        /*0180*/ 	.word	0x00009020
        /*0184*/ 	.short	0x0108
        /*0186*/ 	.byte	0x08
	.zero		1


	//   ....[8]....
        /*0188*/ 	.word	0x00003340
        /*018c*/ 	.word	0x000000ff
        /*0190*/ 	.word	0x00009028
        /*0194*/ 	.short	0x0108
        /*0196*/ 	.byte	0x08
	.zero		1


	//   ....[9]....
        /*0198*/ 	.word	0x00003350
        /*019c*/ 	.word	0x000000ff
        /*01a0*/ 	.word	0x00009000
        /*01a4*/ 	.short	0x0108
        /*01a6*/ 	.byte	0x08
	.zero		1


	//   ....[10]....
        /*01a8*/ 	.word	0x00003480
        /*01ac*/ 	.word	0x000000ff
        /*01b0*/ 	.word	0x00009008
        /*01b4*/ 	.short	0x0108
        /*01b6*/ 	.byte	0x08
	.zero		1


	//   ....[11]....
        /*01b8*/ 	.word	0x00003510
        /*01bc*/ 	.word	0x000000ff
        /*01c0*/ 	.word	0x00009010
        /*01c4*/ 	.short	0x0108
        /*01c6*/ 	.byte	0x08
	.zero		1


	//   ....[12]....
        /*01c8*/ 	.word	0x00003620
        /*01cc*/ 	.word	0x000000ff
        /*01d0*/ 	.word	0x00000000
        /*01d4*/ 	.short	0x010a
        /*01d6*/ 	.byte	0x10
	.zero		1


	//   ....[13]....
        /*01d8*/ 	.word	0x00003650
        /*01dc*/ 	.word	0x000000ff
        /*01e0*/ 	.word	0x00000000
        /*01e4*/ 	.short	0x010a
        /*01e6*/ 	.byte	0x14
	.zero		1


	//----- nvinfo : EIATTR_NUM_MBARRIERS
	.align		4
.L_29:
        /*01e8*/ 	.byte	0x03, 0x38
        /*01ea*/ 	.short	0x0005


	//----- nvinfo : EIATTR_EXIT_INSTR_OFFSETS
	.align		4
        /*01ec*/ 	.byte	0x04, 0x1c
        /*01ee*/ 	.short	(.L_31 - .L_30)


	//   ....[0]....
.L_30:
        /*01f0*/ 	.word	0x00003610


	//----- nvinfo : EIATTR_REQNTID
	.align		4
.L_31:
        /*01f4*/ 	.byte	0x04, 0x10
        /*01f6*/ 	.short	(.L_33 - .L_32)
.L_32:
        /*01f8*/ 	.word	0x00000080
        /*01fc*/ 	.word	0x00000001
        /*0200*/ 	.word	0x00000001


	//----- nvinfo : EIATTR_CRS_STACK_SIZE
	.align		4
.L_33:
        /*0204*/ 	.byte	0x04, 0x1e
        /*0206*/ 	.short	(.L_35 - .L_34)
.L_34:
        /*0208*/ 	.word	0x00000000


	//----- nvinfo : EIATTR_CBANK_PARAM_SIZE
	.align		4
.L_35:
        /*020c*/ 	.byte	0x03, 0x19
        /*020e*/ 	.short	0x0030


	//----- nvinfo : EIATTR_PARAM_CBANK
	.align		4
        /*0210*/ 	.byte	0x04, 0x0a
        /*0212*/ 	.short	(.L_37 - .L_36)
	.align		4
.L_36:
        /*0214*/ 	.word	index@(.nv.constant0.matmul_kernel_make_tensor_desciptor)
        /*0218*/ 	.short	0x0210
        /*021a*/ 	.short	0x0030


	//----- nvinfo : EIATTR_SW_WAR
	.align		4
.L_37:
        /*021c*/ 	.byte	0x04, 0x36
        /*021e*/ 	.short	(.L_39 - .L_38)
.L_38:
        /*0220*/ 	.word	0x00000008
.L_39:


//--------------------- .nv.callgraph             --------------------------
	.section	.nv.callgraph,"",@"SHT_CUDA_CALLGRAPH"
	.align	4
	.sectionentsize	8
	.align		4
        /*0000*/ 	.word	0x00000000
	.align		4
        /*0004*/ 	.word	0xffffffff
	.align		4
        /*0008*/ 	.word	0x00000000
	.align		4
        /*000c*/ 	.word	0xfffffffe
	.align		4
        /*0010*/ 	.word	0x00000000
	.align		4
        /*0014*/ 	.word	0xfffffffd
	.align		4
        /*0018*/ 	.word	0x00000000
	.align		4
        /*001c*/ 	.word	0xfffffffc


//--------------------- .text.matmul_kernel_make_tensor_desciptor --------------------------
	.section	.text.matmul_kernel_make_tensor_desciptor,"ax",@progbits
	.sectionflags	@"SHF_BARRIERS=1"
	.align	128
        .global         matmul_kernel_make_tensor_desciptor
        .type           matmul_kernel_make_tensor_desciptor,@function
        .size           matmul_kernel_make_tensor_desciptor,(.L_x_51 - matmul_kernel_make_tensor_desciptor)
        .other          matmul_kernel_make_tensor_desciptor,@"STO_CUDA_ENTRY STV_DEFAULT"
matmul_kernel_make_tensor_desciptor:
.text.matmul_kernel_make_tensor_desciptor:
[----:B------:R-:W1:Y:S01]  /*0000*/  LDC R1, c[0x0][0x28] ;  /* 0x00000a00ff017b82 */ /* 0x000e620000000800 */
[----:B------:R-:W2:Y:S07]  /*0010*/  S2R R0, SR_TID.X ;  /* 0x0000000000007919 */ /* 0x000eae0000002100 */
[----:B------:R-:W3:Y:S01]  /*0020*/  S2UR UR4, SR_CgaCtaId ;  /* 0x00000000000479c3 */ /* 0x000ee20000008800 */
[----:B------:R-:W-:Y:S01]  /*0030*/  UMOV UR8, 0x400 ;  /* 0x0000040000087882 */ /* 0x000fe20000000000 */
[----:B------:R-:W-:Y:S01]  /*0040*/  ULDC UR5, c[0x0][0xc] ;  /* 0x0000030000057ab9 */ /* 0x000fe20000000800 */
[----:B------:R-:W-:Y:S01]  /*0050*/  ULDC UR6, c[0x0][0x10] ;  /* 0x0000040000067ab9 */ /* 0x000fe20000000800 */
[----:B------:R-:W-:Y:S01]  /*0060*/  ULDC.64 UR34, c[0x0][0x238] ;  /* 0x00008e0000227ab9 */ /* 0x000fe20000000a00 */
[----:B------:R-:W-:Y:S03]  /*0070*/  BSSY B0, `(.L_x_0) ;  /* 0x000002b000007945 */ /* 0x000fe60003800000 */
[----:B------:R-:W4:Y:S08]  /*0080*/  LDC R11, c[0x0][0x22c] ;  /* 0x00008b00ff0b7b82 */ /* 0x000f300000000800 */
[----:B------:R-:W5:Y:S01]  /*0090*/  LDC R9, c[0x0][0x228] ;  /* 0x00008a00ff097b82 */ /* 0x000f620000000800 */
[----:B---3--:R-:W-:-:S07]  /*00a0*/  ULEA UR8, UR4, UR8, 0x18 ;  /* 0x0000000804087291 */ /* 0x008fce000f8ec03f */
[----:B------:R-:W-:Y:S01]  /*00b0*/  S2UR UR22, SR_CTAID.Y ;  /* 0x00000000001679c3 */ /* 0x000fe20000002600 */
[C---:B--2---:R-:W-:Y:S02]  /*00c0*/  ISETP.GE.U32.AND P0, PT, R0.reuse, 0x20, PT ;  /* 0x000000200000780c */ /* 0x044fe40003f06070 */
[----:B------:R-:W-:-:S05]  /*00d0*/  ISETP.NE.AND P4, PT, R0, RZ, PT ;  /* 0x000000ff0000720c */ /* 0x000fca0003f85270 */
[----:B------:R-:W2:Y:S01]  /*00e0*/  S2UR UR4, SR_CTAID.Z ;  /* 0x00000000000479c3 */ /* 0x000ea20000002700 */
[----:B------:R-:W-:Y:S02]  /*00f0*/  LEA R4, R0, UR8, 0x2 ;  /* 0x0000000800047c11 */ /* 0x000fe4000f8e10ff */
[----:B----4-:R-:W-:-:S05]  /*0100*/  SHF.R.S32.HI R6, RZ, 0x1f, R11 ;  /* 0x0000001fff067819 */ /* 0x010fca000001140b */
[----:B------:R-:W3:Y:S01]  /*0110*/  S2UR UR19, SR_CTAID.X ;  /* 0x00000000001379c3 */ /* 0x000ee20000002500 */
[----:B------:R-:W-:Y:S01]  /*0120*/  @!P0 STS [R4], RZ ;  /* 0x000000ff04008388 */ /* 0x000fe20000000800 */
[----:B------:R-:W-:-:S03]  /*0130*/  NOP ;  /* 0x0000000000007918 */ /* 0x000fc60000000000 */
[----:B------:R-:W4:Y:S01]  /*0140*/  @!P4 LDS R2, [UR8+0x34] ;  /* 0x00003408ff02c984 */ /* 0x000f220008000800 */
[----:B------:R-:W-:Y:S01]  /*0150*/  @!P4 IMAD.MOV.U32 R3, RZ, RZ, 0x3f000000 ;  /* 0x3f000000ff03c424 */ /* 0x000fe200078e00ff */
[----:B------:R-:W-:Y:S01]  /*0160*/  @!P4 SHF.R.U32.HI R10, RZ, 0x4, R6 ;  /* 0x00000004ff0ac819 */ /* 0x000fe20000011606 */
[----:B------:R-:W-:Y:S01]  /*0170*/  @!P4 IMAD.MOV.U32 R7, RZ, RZ, 0x7f ;  /* 0x0000007fff07c424 */ /* 0x000fe200078e00ff */
[----:B------:R-:W1:Y:S01]  /*0180*/  @!P4 LDS R8, [UR8+0x38] ;  /* 0x00003808ff08c984 */ /* 0x000e620008000800 */
[----:B--2---:R-:W-:-:S03]  /*0190*/  UIMAD UR4, UR4, UR6, UR22 ;  /* 0x00000006040472a4 */ /* 0x004fc6000f8e0216 */
[----:B------:R-:W2:Y:S01]  /*01a0*/  @!P4 LDS R5, [UR8+0x1c] ;  /* 0x00001c08ff05c984 */ /* 0x000ea20008000800 */
[----:B---3--:R-:W-:-:S04]  /*01b0*/  UIMAD UR4, UR4, UR5, UR19 ;  /* 0x00000005040472a4 */ /* 0x008fc8000f8e0213 */
[----:B------:R-:W-:-:S04]  /*01c0*/  UIMAD UR4, UR4, 0x180, URZ ;  /* 0x00000180040478a4 */ /* 0x000fc8000f8e023f */
[----:B------:R-:W-:-:S04]  /*01d0*/  UIADD3 UR6, UP0, UR4, UR34, URZ ;  /* 0x0000002204067290 */ /* 0x000fc8000ff1e03f */
[----:B------:R-:W-:Y:S01]  /*01e0*/  ULEA.HI.X.SX32 UR7, UR4, UR35, 0x1, UP0 ;  /* 0x0000002304077291 */ /* 0x000fe200080f0e3f */
[----:B----4-:R-:W-:Y:S02]  /*01f0*/  @!P4 LOP3.LUT R2, R2, 0xff000000, R3, 0xb8, !PT ;  /* 0xff0000000202c812 */ /* 0x010fe400078eb803 */
[----:B-1----:R-:W-:-:S03]  /*0200*/  @!P4 LOP3.LUT R3, R8, 0xff, R7, 0xb8, !PT ;  /* 0x000000ff0803c812 */ /* 0x002fc600078eb807 */
[----:B------:R1:W-:Y:S01]  /*0210*/  @!P4 STS [UR8+0x34], R2 ;  /* 0x00003402ff00c988 */ /* 0x0003e20008000808 */
[----:B------:R-:W-:Y:S01]  /*0220*/  @!P4 SHF.R.U64 R8, R11, 0x4, R6 ;  /* 0x000000040b08c819 */ /* 0x000fe20000001206 */
[----:B-----5:R-:W-:Y:S01]  /*0230*/  VIADD R6, R9, 0xffffffff ;  /* 0xffffffff09067836 */ /* 0x020fe20000000000 */
[----:B--2---:R-:W-:Y:S01]  /*0240*/  @!P4 LOP3.LUT R7, R5, 0xf, R10, 0xb8, !PT ;  /* 0x0000000f0507c812 */ /* 0x004fe200078eb80a */
[----:B------:R-:W-:Y:S01]  /*0250*/  VIADD R5, R11, 0xffffffff ;  /* 0xffffffff0b057836 */ /* 0x000fe20000000000 */
[----:B------:R1:W-:Y:S04]  /*0260*/  @!P4 STS [UR8+0x38], R3 ;  /* 0x00003803ff00c988 */ /* 0x0003e80008000808 */
[----:B------:R1:W-:Y:S04]  /*0270*/  @!P4 STS [UR8+0xc], R8 ;  /* 0x00000c08ff00c988 */ /* 0x0003e80008000808 */
[----:B------:R1:W-:Y:S04]  /*0280*/  @!P4 STS [UR8+0x1c], R7 ;  /* 0x00001c07ff00c988 */ /* 0x0003e80008000808 */
[----:B------:R1:W-:Y:S04]  /*0290*/  @!P4 STS [UR8+0x20], R5 ;  /* 0x00002005ff00c988 */ /* 0x0003e80008000808 */
[----:B------:R1:W-:Y:S01]  /*02a0*/  @!P4 STS [UR8+0x24], R6 ;  /* 0x00002406ff00c988 */ /* 0x0003e20008000808 */
[----:B------:R-:W-:Y:S05]  /*02b0*/  @P4 BRA `(.L_x_1) ;  /* 0x0000000000184947 */ /* 0x000fea0003800000 */
[----:B-1----:R-:W1:Y:S01]  /*02c0*/  LDS R2, [UR8+0x8] ;  /* 0x00000808ff027984 */ /* 0x002e620008000800 */
[----:B------:R-:W2:Y:S01]  /*02d0*/  LDC.64 R8, c[0x0][0x210] ;  /* 0x00008400ff087b82 */ /* 0x000ea20000000a00 */
[----:B------:R-:W-:Y:S02]  /*02e0*/  IMAD.MOV.U32 R3, RZ, RZ, 0x70 ;  /* 0x00000070ff037424 */ /* 0x000fe400078e00ff */
[----:B--2---:R2:W-:Y:S03]  /*02f0*/  STS.64 [UR8], R8 ;  /* 0x00000008ff007988 */ /* 0x0045e60008000a08 */
[----:B-1----:R-:W-:-:S05]  /*0300*/  LOP3.LUT R2, R2, 0x10, R3, 0xd8, !PT ;  /* 0x0000001002027812 */ /* 0x002fca00078ed803 */
[----:B------:R2:W-:Y:S02]  /*0310*/  STS [UR8+0x8], R2 ;  /* 0x00000802ff007988 */ /* 0x0005e40008000808 */
.L_x_1:
[----:B------:R-:W-:Y:S05]  /*0320*/  BSYNC B0 ;  /* 0x0000000000007941 */ /* 0x000fea0003800000 */
.L_x_0:
[----:B------:R-:W-:Y:S04]  /*0330*/  BSSY B0, `(.L_x_2) ;  /* 0x0000008000007945 */ /* 0x000fe80003800000 */
[----:B------:R-:W-:Y:S05]  /*0340*/  @P4 BRA `(.L_x_3) ;  /* 0x0000000000184947 */ /* 0x000fea0003800000 */
[----:B-12---:R-:W1:Y:S02]  /*0350*/  LDS R2, [UR8+0x34] ;  /* 0x00003408ff027984 */ /* 0x006e640008000800 */
[----:B-1----:R-:W-:-:S05]  /*0360*/  LOP3.LUT R2, R2, 0x7, RZ, 0xb8, !PT ;  /* 0x0000000702027812 */ /* 0x002fca00078eb8ff */
[----:B------:R-:W-:Y:S04]  /*0370*/  STS [UR8+0x34], R2 ;  /* 0x00003402ff007988 */ /* 0x000fe80008000808 */
[----:B------:R-:W1:Y:S02]  /*0380*/  LDS R3, [UR8+0x34] ;  /* 0x00003408ff037984 */ /* 0x000e640008000800 */
[----:B-1----:R-:W-:-:S05]  /*0390*/  LOP3.LUT R3, R3, 0x38, RZ, 0xb8, !PT ;  /* 0x0000003803037812 */ /* 0x002fca00078eb8ff */
[----:B------:R3:W-:Y:S02]  /*03a0*/  STS [UR8+0x34], R3 ;  /* 0x00003403ff007988 */ /* 0x0007e40008000808 */
.L_x_3:
[----:B------:R-:W-:Y:S05]  /*03b0*/  BSYNC B0 ;  /* 0x0000000000007941 */ /* 0x000fea0003800000 */
.L_x_2:
[----:B------:R-:W-:Y:S01]  /*03c0*/  BSSY B1, `(.L_x_4) ;  /* 0x0000018000017945 */ /* 0x000fe20003800000 */
[----:B------:R-:W-:Y:S01]  /*03d0*/  UMOV UR36, 0x1 ;  /* 0x0000000100247882 */ /* 0x000fe20000000000 */
[----:B------:R-:W-:Y:S02]  /*03e0*/  UMOV UR18, 0x80 ;  /* 0x0000008000127882 */ /* 0x000fe40000000000 */
[----:B------:R-:W-:Y:S01]  /*03f0*/  BSSY B0, `(.L_x_5) ;  /* 0x0000011000007945 */ /* 0x000fe20003800000 */
[----:B------:R-:W-:-:S03]  /*0400*/  IMAD.MOV.U32 R60, RZ, RZ, RZ ;  /* 0x000000ffff3c7224 */ /* 0x000fc600078e00ff */
[----:B------:R-:W-:Y:S05]  /*0410*/  @P4 BRA `(.L_x_6) ;  /* 0x00000000001c4947 */ /* 0x000fea0003800000 */
[----:B-12---:R-:W1:Y:S02]  /*0420*/  LDS R2, [UR8+0x8] ;  /* 0x00000808ff027984 */ /* 0x006e640008000800 */
[----:B-1----:R-:W-:-:S05]  /*0430*/  LOP3.LUT R2, R2, 0x780, RZ, 0xb8, !PT ;  /* 0x0000078002027812 */ /* 0x002fca00078eb8ff */
[----:B------:R1:W-:Y:S01]  /*0440*/  STS [UR8+0x8], R2 ;  /* 0x00000802ff007988 */ /* 0x0003e20008000808 */
[----:B------:R-:W-:Y:S05]  /*0450*/  @P4 BRA `(.L_x_7) ;  /* 0x0000000000284947 */ /* 0x000fea0003800000 */
[----:B-1----:R-:W1:Y:S02]  /*0460*/  LDS R2, [UR8+0x8] ;  /* 0x00000808ff027984 */ /* 0x002e640008000800 */
[----:B-1----:R-:W-:-:S05]  /*0470*/  LOP3.LUT R2, R2, 0x1800, RZ, 0xb8, !PT ;  /* 0x0000180002027812 */ /* 0x002fca00078eb8ff */
[----:B------:R4:W-:Y:S02]  /*0480*/  STS [UR8+0x8], R2 ;  /* 0x00000802ff007988 */ /* 0x0009e40008000808 */
.L_x_6:
[----:B------:R-:W-:Y:S05]  /*0490*/  @P4 BREAK B0 ;  /* 0x0000000000004942 */ /* 0x000fea0003800000 */
[----:B------:R-:W-:Y:S05]  /*04a0*/  @P4 BRA `(.L_x_8) ;  /* 0x0000000000244947 */ /* 0x000fea0003800000 */
[----:B-1-3--:R-:W1:Y:S01]  /*04b0*/  LDS R3, [UR8+0x8] ;  /* 0x00000808ff037984 */ /* 0x00ae620008000800 */
[----:B--2-4-:R-:W-:-:S05]  /*04c0*/  IMAD.MOV.U32 R2, RZ, RZ, 0x6000 ;  /* 0x00006000ff027424 */ /* 0x014fca00078e00ff */
[----:B-1----:R-:W-:-:S04]  /*04d0*/  LOP3.LUT R2, R3, 0x4000, R2, 0xd8, !PT ;  /* 0x0000400003027812 */ /* 0x002fc800078ed802 */
[----:B------:R-:W-:-:S05]  /*04e0*/  LOP3.LUT R2, R2, 0x400000, RZ, 0xb8, !PT ;  /* 0x0040000002027812 */ /* 0x000fca00078eb8ff */
[----:B------:R2:W-:Y:S02]  /*04f0*/  STS [UR8+0x8], R2 ;  /* 0x00000802ff007988 */ /* 0x0005e40008000808 */
.L_x_7:
[----:B------:R-:W-:Y:S05]  /*0500*/  BSYNC B0 ;  /* 0x0000000000007941 */ /* 0x000fea0003800000 */
.L_x_5:
[----:B-12---:R-:W1:Y:S02]  /*0510*/  @!P4 LDS R2, [UR8+0x8] ;  /* 0x00000808ff02c984 */ /* 0x006e640008000800 */
[----:B-1----:R-:W-:-:S05]  /*0520*/  @!P4 LOP3.LUT R2, R2, 0x8000, RZ, 0xb8, !PT ;  /* 0x000080000202c812 */ /* 0x002fca00078eb8ff */
[----:B------:R1:W-:Y:S02]  /*0530*/  @!P4 STS [UR8+0x8], R2 ;  /* 0x00000802ff00c988 */ /* 0x0003e40008000808 */
.L_x_8:
[----:B------:R-:W-:Y:S05]  /*0540*/  BSYNC B1 ;  /* 0x0000000000017941 */ /* 0x000fea0003800000 */
.L_x_4:
[----:B------:R-:W-:Y:S05]  /*0550*/  WARPSYNC.ALL ;  /* 0x0000000000007948 */ /* 0x000fea0003800000 */
[----:B------:R-:W-:Y:S01]  /*0560*/  NOP ;  /* 0x0000000000007918 */ /* 0x000fe20000000000 */
[----:B-12---:R-:W1:Y:S01]  /*0570*/  LDC R8, c[0x0][0x230] ;  /* 0x00008c00ff087b82 */ /* 0x006e620000000800 */
[----:B------:R-:W-:Y:S05]  /*0580*/  @P0 BRA `(.L_x_9) ;  /* 0x0000000000280947 */ /* 0x000fea0003800000 */
[----:B----4-:R-:W2:Y:S01]  /*0590*/  S2R R2, SR_LANEID ;  /* 0x0000000000027919 */ /* 0x010ea20000000000 */
[----:B------:R-:W-:Y:S01]  /*05a0*/  NOP ;  /* 0x0000000000007918 */ /* 0x000fe20000000000 */
[----:B--2---:R-:W-:-:S05]  /*05b0*/  IMAD.SHL.U32 R7, R2, 0x4, RZ ;  /* 0x0000000402077824 */ /* 0x004fca00078e00ff */
[----:B------:R-:W2:Y:S01]  /*05c0*/  LDS R9, [R7+UR8] ;  /* 0x0000000807097984 */ /* 0x000ea20008000800 */
[----:B------:R-:W-:-:S05]  /*05d0*/  IADD3 R2, P1, R7, UR6, RZ ;  /* 0x0000000607027c10 */ /* 0x000fca000ff3e0ff */
[----:B---3--:R-:W-:-:S05]  /*05e0*/  IMAD.X R3, RZ, RZ, UR7, P1 ;  /* 0x00000007ff037e24 */ /* 0x008fca00088e06ff */
[----:B--2---:R2:W5:Y:S01]  /*05f0*/  ATOMG.E.EXCH.STRONG.GPU PT, RZ, [R2], R9 ;  /* 0x0000000902ff73a8 */ /* 0x00456200041ee100 */
[----:B------:R-:W-:-:S04]  /*0600*/  DEPBAR {5,4,3,2,1,0} ;  /* 0x0000003f0000791a */ /* 0x000fc80000000000 */
[----:B------:R2:W-:Y:S01]  /*0610*/  UTMACCTL.IV [UR6] ;  /* 0x00000000060079b9 */ /* 0x0005e20008000000 */
[----:B------:R-:W-:Y:S01]  /*0620*/  NOP ;  /* 0x0000000000007918 */ /* 0x000fe20000000000 */
.L_x_9:
[----:B-----5:R-:W-:Y:S01]  /*0630*/  BAR.SYNC.DEFER_BLOCKING 0x0 ;  /* 0x0000000000007b1d */ /* 0x020fe20000010000 */
[----:B------:R-:W-:Y:S01]  /*0640*/  UIADD3 UR5, UR4, 0x80, URZ ;  /* 0x0000008004057890 */ /* 0x000fe2000fffe03f */
[----:B-12---:R-:W-:-:S03]  /*0650*/  VIADD R9, R8, 0xffffffff ;  /* 0xffffffff08097836 */ /* 0x006fc60000000000 */
[----:B------:R-:W-:Y:S01]  /*0660*/  UIADD3 UR32, UP0, UR5, UR34, URZ ;  /* 0x0000002205207290 */ /* 0x000fe2000ff1e03f */
[----:B------:R-:W-:Y:S03]  /*0670*/  BSSY B1, `(.L_x_10) ;  /* 0x000000c000017945 */ /* 0x000fe60003800000 */
[----:B------:R-:W-:Y:S01]  /*0680*/  ULEA.HI.X.SX32 UR33, UR5, UR35, 0x1, UP0 ;  /* 0x0000002305217291 */ /* 0x000fe200080f0e3f */
[----:B------:R-:W-:Y:S06]  /*0690*/  BAR.SYNC.DEFER_BLOCKING 0x0 ;  /* 0x0000000000007b1d */ /* 0x000fec0000010000 */
[----:B------:R1:W-:Y:S01]  /*06a0*/  @!P0 STS [R4], RZ ;  /* 0x000000ff04008388 */ /* 0x0003e20000000800 */
[----:B------:R-:W-:Y:S01]  /*06b0*/  NOP ;  /* 0x0000000000007918 */ /* 0x000fe20000000000 */
[----:B------:R-:W-:Y:S05]  /*06c0*/  @P4 BRA `(.L_x_11) ;  /* 0x0000000000184947 */ /* 0x000fea0003800000 */
[----:B----4-:R-:W2:Y:S01]  /*06d0*/  LDS R2, [UR8+0x8] ;  /* 0x00000808ff027984 */ /* 0x010ea20008000800 */
[----:B------:R-:W4:Y:S01]  /*06e0*/  LDC.64 R12, c[0x0][0x218] ;  /* 0x00008600ff0c7b82 */ /* 0x000f220000000a00 */
[----:B---3--:R-:W-:Y:S02]  /*06f0*/  IMAD.MOV.U32 R3, RZ, RZ, 0x70 ;  /* 0x00000070ff037424 */ /* 0x008fe400078e00ff */
[----:B----4-:R3:W-:Y:S03]  /*0700*/  STS.64 [UR8], R12 ;  /* 0x0000000cff007988 */ /* 0x0107e60008000a08 */
[----:B--2---:R-:W-:-:S05]  /*0710*/  LOP3.LUT R2, R2, 0x10, R3, 0xd8, !PT ;  /* 0x0000001002027812 */ /* 0x004fca00078ed803 */
[----:B------:R3:W-:Y:S02]  /*0720*/  STS [UR8+0x8], R2 ;  /* 0x00000802ff007988 */ /* 0x0007e40008000808 */
.L_x_11:
[----:B------:R-:W-:Y:S05]  /*0730*/  BSYNC B1 ;  /* 0x0000000000017941 */ /* 0x000fea0003800000 */
.L_x_10:
[----:B------:R-:W-:Y:S04]  /*0740*/  BSSY B1, `(.L_x_12) ;  /* 0x000000a000017945 */ /* 0x000fe80003800000 */
[----:B------:R-:W-:Y:S05]  /*0750*/  @P4 BRA `(.L_x_13) ;  /* 0x0000000000204947 */ /* 0x000fea0003800000 */
[----:B---34-:R-:W2:Y:S01]  /*0760*/  LDS R2, [UR8+0x34] ;  /* 0x00003408ff027984 */ /* 0x018ea20008000800 */
[----:B------:R-:W-:Y:S02]  /*0770*/  IMAD.MOV.U32 R7, RZ, RZ, 0x3f000000 ;  /* 0x3f000000ff077424 */ /* 0x000fe400078e00ff */
[----:B------:R-:W-:Y:S01]  /*0780*/  @!P4 IMAD.MOV.U32 R3, RZ, RZ, 0x3f ;  /* 0x0000003fff03c424 */ /* 0x000fe200078e00ff */
[----:B------:R-:W3:Y:S02]  /*0790*/  @!P4 LDS R10, [UR8+0x38] ;  /* 0x00003808ff0ac984 */ /* 0x000ee40008000800 */
[----:B--2---:R-:W-:Y:S02]  /*07a0*/  LOP3.LUT R2, R2, 0xff000000, R7, 0xb8, !PT ;  /* 0xff00000002027812 */ /* 0x004fe400078eb807 */
[----:B---3--:R-:W-:-:S03]  /*07b0*/  @!P4 LOP3.LUT R3, R10, 0xff, R3, 0xb8, !PT ;  /* 0x000000ff0a03c812 */ /* 0x008fc600078eb803 */
[----:B------:R2:W-:Y:S04]  /*07c0*/  STS [UR8+0x34], R2 ;  /* 0x00003402ff007988 */ /* 0x0005e80008000808 */
[----:B------:R2:W-:Y:S02]  /*07d0*/  @!P4 STS [UR8+0x38], R3 ;  /* 0x00003803ff00c988 */ /* 0x0005e40008000808 */
.L_x_13:
[----:B------:R-:W-:Y:S05]  /*07e0*/  BSYNC B1 ;  /* 0x0000000000017941 */ /* 0x000fea0003800000 */
.L_x_12:
[----:B------:R-:W-:Y:S04]  /*07f0*/  BSSY B1, `(.L_x_14) ;  /* 0x0000004000017945 */ /* 0x000fe80003800000 */
[----:B------:R-:W-:Y:S05]  /*0800*/  @P4 BRA `(.L_x_15) ;  /* 0x0000000000084947 */ /* 0x000fea0003800000 */
[----:B------:R1:W-:Y:S04]  /*0810*/  STS [UR8+0x24], R5 ;  /* 0x00002405ff007988 */ /* 0x0003e80008000808 */
[----:B------:R1:W-:Y:S02]  /*0820*/  STS [UR8+0x20], R9 ;  /* 0x00002009ff007988 */ /* 0x0003e40008000808 */
.L_x_15:
[----:B------:R-:W-:Y:S05]  /*0830*/  BSYNC B1 ;  /* 0x0000000000017941 */ /* 0x000fea0003800000 */
.L_x_14:
[----:B------:R-:W-:Y:S04]  /*0840*/  BSSY B1, `(.L_x_16) ;  /* 0x000000c000017945 */ /* 0x000fe80003800000 */
[----:B------:R-:W-:Y:S05]  /*0850*/  @P4 BRA `(.L_x_17) ;  /* 0x0000000000284947 */ /* 0x000fea0003800000 */
[----:B--23--:R-:W2:Y:S01]  /*0860*/  LDS R3, [UR8+0x34] ;  /* 0x00003408ff037984 */ /* 0x00cea20008000800 */
[----:B-1----:R-:W-:-:S03]  /*0870*/  SHF.R.S32.HI R5, RZ, 0x1f, R8 ;  /* 0x0000001fff057819 */ /* 0x002fc60000011408 */
[----:B----4-:R-:W1:Y:S01]  /*0880*/  LDS R2, [UR8+0x1c] ;  /* 0x00001c08ff027984 */ /* 0x010e620008000800 */
[--C-:B------:R-:W-:Y:S02]  /*0890*/  SHF.R.U32.HI R7, RZ, 0x4, R5.reuse ;  /* 0x00000004ff077819 */ /* 0x100fe40000011605 */
[----:B------:R-:W-:-:S05]  /*08a0*/  SHF.R.U64 R5, R8, 0x4, R5 ;  /* 0x0000000408057819 */ /* 0x000fca0000001205 */
[----:B------:R3:W-:Y:S01]  /*08b0*/  STS [UR8+0xc], R5 ;  /* 0x00000c05ff007988 */ /* 0x0007e20008000808 */
[----:B--2---:R-:W-:Y:S02]  /*08c0*/  LOP3.LUT R3, R3, 0x7, RZ, 0xb8, !PT ;  /* 0x0000000703037812 */ /* 0x004fe400078eb8ff */
[----:B-1----:R-:W-:-:S03]  /*08d0*/  LOP3.LUT R2, R2, 0xf, R7, 0xb8, !PT ;  /* 0x0000000f02027812 */ /* 0x002fc600078eb807 */
[----:B------:R3:W-:Y:S04]  /*08e0*/  STS [UR8+0x34], R3 ;  /* 0x00003403ff007988 */ /* 0x0007e80008000808 */
[----:B------:R3:W-:Y:S02]  /*08f0*/  STS [UR8+0x1c], R2 ;  /* 0x00001c02ff007988 */ /* 0x0007e40008000808 */
.L_x_17:
[----:B------:R-:W-:Y:S05]  /*0900*/  BSYNC B1 ;  /* 0x0000000000017941 */ /* 0x000fea0003800000 */
.L_x_16:
[----:B------:R-:W-:Y:S04]  /*0910*/  BSSY B2, `(.L_x_18) ;  /* 0x0000019000027945 */ /* 0x000fe80003800000 */
[----:B------:R-:W-:Y:S04]  /*0920*/  BSSY B1, `(.L_x_19) ;  /* 0x0000014000017945 */ /* 0x000fe80003800000 */
[----:B------:R-:W-:Y:S05]  /*0930*/  @P4 BRA `(.L_x_20) ;  /* 0x00000000001c4947 */ /* 0x000fea0003800000 */
[----:B--234-:R-:W2:Y:S02]  /*0940*/  LDS R2, [UR8+0x34] ;  /* 0x00003408ff027984 */ /* 0x01cea40008000800 */
[----:B--2---:R-:W-:-:S05]  /*0950*/  LOP3.LUT R2, R2, 0x38, RZ, 0xb8, !PT ;  /* 0x0000003802027812 */ /* 0x004fca00078eb8ff */
[----:B------:R2:W-:Y:S01]  /*0960*/  STS [UR8+0x34], R2 ;  /* 0x00003402ff007988 */ /* 0x0005e20008000808 */
[----:B------:R-:W-:Y:S05]  /*0970*/  @P4 BRA `(.L_x_21) ;  /* 0x00000000001c4947 */ /* 0x000fea0003800000 */
[----:B--2---:R-:W2:Y:S02]  /*0980*/  LDS R2, [UR8+0x8] ;  /* 0x00000808ff027984 */ /* 0x004ea40008000800 */
[----:B--2---:R-:W-:-:S05]  /*0990*/  LOP3.LUT R2, R2, 0x780, RZ, 0xb8, !PT ;  /* 0x0000078002027812 */ /* 0x004fca00078eb8ff */
[----:B------:R2:W-:Y:S02]  /*09a0*/  STS [UR8+0x8], R2 ;  /* 0x00000802ff007988 */ /* 0x0005e40008000808 */
.L_x_20:
[----:B------:R-:W-:Y:S05]  /*09b0*/  @P4 BRA `(.L_x_22) ;  /* 0x0000000000284947 */ /* 0x000fea0003800000 */
[----:B--234-:R-:W2:Y:S02]  /*09c0*/  LDS R2, [UR8+0x8] ;  /* 0x00000808ff027984 */ /* 0x01cea40008000800 */
[----:B--2---:R-:W-:-:S05]  /*09d0*/  LOP3.LUT R2, R2, 0x1800, RZ, 0xb8, !PT ;  /* 0x0000180002027812 */ /* 0x004fca00078eb8ff */
[----:B------:R3:W-:Y:S02]  /*09e0*/  STS [UR8+0x8], R2 ;  /* 0x00000802ff007988 */ /* 0x0007e40008000808 */
.L_x_21:
[----:B------:R-:W-:Y:S05]  /*09f0*/  @P4 BREAK B1 ;  /* 0x0000000000014942 */ /* 0x000fea0003800000 */
[----:B------:R-:W-:Y:S05]  /*0a00*/  @P4 BRA `(.L_x_23) ;  /* 0x0000000000244947 */ /* 0x000fea0003800000 */
[----:B--23--:R-:W2:Y:S01]  /*0a10*/  LDS R2, [UR8+0x8] ;  /* 0x00000808ff027984 */ /* 0x00cea20008000800 */
[----:B------:R-:W-:-:S05]  /*0a20*/  IMAD.MOV.U32 R3, RZ, RZ, 0x6000 ;  /* 0x00006000ff037424 */ /* 0x000fca00078e00ff */
[----:B--2---:R-:W-:-:S04]  /*0a30*/  LOP3.LUT R2, R2, 0x4000, R3, 0xd8, !PT ;  /* 0x0000400002027812 */ /* 0x004fc800078ed803 */
[----:B------:R-:W-:-:S05]  /*0a40*/  LOP3.LUT R2, R2, 0x400000, RZ, 0xb8, !PT ;  /* 0x0040000002027812 */ /* 0x000fca00078eb8ff */
[----:B------:R2:W-:Y:S02]  /*0a50*/  STS [UR8+0x8], R2 ;  /* 0x00000802ff007988 */ /* 0x0005e40008000808 */
.L_x_22:
[----:B------:R-:W-:Y:S05]  /*0a60*/  BSYNC B1 ;  /* 0x0000000000017941 */ /* 0x000fea0003800000 */
.L_x_19:
[----:B--234-:R-:W2:Y:S02]  /*0a70*/  @!P4 LDS R2, [UR8+0x8] ;  /* 0x00000808ff02c984 */ /* 0x01cea40008000800 */
[----:B--2---:R-:W-:-:S05]  /*0a80*/  @!P4 LOP3.LUT R2, R2, 0x8000, RZ, 0xb8, !PT ;  /* 0x000080000202c812 */ /* 0x004fca00078eb8ff */
[----:B------:R4:W-:Y:S02]  /*0a90*/  @!P4 STS [UR8+0x8], R2 ;  /* 0x00000802ff00c988 */ /* 0x0009e40008000808 */
.L_x_23:
[----:B------:R-:W-:Y:S05]  /*0aa0*/  BSYNC B2 ;  /* 0x0000000000027941 */ /* 0x000fea0003800000 */
.L_x_18:
[----:B------:R-:W-:Y:S05]  /*0ab0*/  WARPSYNC.ALL ;  /* 0x0000000000007948 */ /* 0x000fea0003800000 */
[----:B------:R-:W-:Y:S01]  /*0ac0*/  NOP ;  /* 0x0000000000007918 */ /* 0x000fe20000000000 */
[----:B------:R-:W-:Y:S05]  /*0ad0*/  @P0 BRA `(.L_x_24) ;  /* 0x0000000000280947 */ /* 0x000fea0003800000 */
[----:B--234-:R-:W2:Y:S01]  /*0ae0*/  S2R R2, SR_LANEID ;  /* 0x0000000000027919 */ /* 0x01cea20000000000 */
[----:B------:R-:W-:Y:S01]  /*0af0*/  NOP ;  /* 0x0000000000007918 */ /* 0x000fe20000000000 */
[----:B--2---:R-:W-:-:S05]  /*0b00*/  IMAD.SHL.U32 R7, R2, 0x4, RZ ;  /* 0x0000000402077824 */ /* 0x004fca00078e00ff */
[----:B-1----:R-:W1:Y:S01]  /*0b10*/  LDS R5, [R7+UR8] ;  /* 0x0000000807057984 */ /* 0x002e620008000800 */
[----:B------:R-:W-:-:S05]  /*0b20*/  IADD3 R2, P1, R7, UR32, RZ ;  /* 0x0000002007027c10 */ /* 0x000fca000ff3e0ff */
[----:B------:R-:W-:-:S05]  /*0b30*/  IMAD.X R3, RZ, RZ, UR33, P1 ;  /* 0x00000021ff037e24 */ /* 0x000fca00088e06ff */
[----:B-1----:R1:W5:Y:S01]  /*0b40*/  ATOMG.E.EXCH.STRONG.GPU PT, RZ, [R2], R5 ;  /* 0x0000000502ff73a8 */ /* 0x00236200041ee100 */
[----:B------:R-:W-:-:S04]  /*0b50*/  DEPBAR {5,4,3,2,1,0} ;  /* 0x0000003f0000791a */ /* 0x000fc80000000000 */
[----:B------:R1:W-:Y:S01]  /*0b60*/  UTMACCTL.IV [UR32] ;  /* 0x00000000200079b9 */ /* 0x0003e20008000000 */
[----:B------:R-:W-:Y:S01]  /*0b70*/  NOP ;  /* 0x0000000000007918 */ /* 0x000fe20000000000 */
.L_x_24:
[----:B-----5:R-:W-:Y:S01]  /*0b80*/  BAR.SYNC.DEFER_BLOCKING 0x0 ;  /* 0x0000000000007b1d */ /* 0x020fe20000010000 */
[----:B------:R-:W-:-:S04]  /*0b90*/  UIADD3 UR4, UR4, 0x100, URZ ;  /* 0x0000010004047890 */ /* 0x000fc8000fffe03f */
[----:B------:R-:W-:Y:S01]  /*0ba0*/  UIADD3 UR34, UP0, UR4, UR34, URZ ;  /* 0x0000002204227290 */ /* 0x000fe2000ff1e03f */
[----:B------:R-:W-:Y:S03]  /*0bb0*/  BSSY B2, `(.L_x_25) ;  /* 0x000000c000027945 */ /* 0x000fe60003800000 */
[----:B------:R-:W-:Y:S01]  /*0bc0*/  ULEA.HI.X.SX32 UR35, UR4, UR35, 0x1, UP0 ;  /* 0x0000002304237291 */ /* 0x000fe200080f0e3f */
[----:B------:R-:W-:Y:S06]  /*0bd0*/  BAR.SYNC.DEFER_BLOCKING 0x0 ;  /* 0x0000000000007b1d */ /* 0x000fec0000010000 */
[----:B------:R1:W-:Y:S01]  /*0be0*/  @!P0 STS [R4], RZ ;  /* 0x000000ff04008388 */ /* 0x0003e20000000800 */
[----:B------:R-:W-:Y:S01]  /*0bf0*/  NOP ;  /* 0x0000000000007918 */ /* 0x000fe20000000000 */
[----:B------:R-:W-:Y:S05]  /*0c00*/  @P4 BRA `(.L_x_26) ;  /* 0x0000000000184947 */ /* 0x000fea0003800000 */
[----:B-1234-:R-:W1:Y:S01]  /*0c10*/  LDS R2, [UR8+0x8] ;  /* 0x00000808ff027984 */ /* 0x01ee620008000800 */
[----:B------:R-:W2:Y:S01]  /*0c20*/  LDC.64 R4, c[0x0][0x220] ;  /* 0x00008800ff047b82 */ /* 0x000ea20000000a00 */
[----:B------:R-:W-:Y:S02]  /*0c30*/  IMAD.MOV.U32 R3, RZ, RZ, 0x70 ;  /* 0x00000070ff037424 */ /* 0x000fe400078e00ff */
[----:B--2---:R2:W-:Y:S03]  /*0c40*/  STS.64 [UR8], R4 ;  /* 0x00000004ff007988 */ /* 0x0045e60008000a08 */
[----:B-1----:R-:W-:-:S05]  /*0c50*/  LOP3.LUT R2, R2, 0x10, R3, 0xd8, !PT ;  /* 0x0000001002027812 */ /* 0x002fca00078ed803 */
[----:B------:R2:W-:Y:S02]  /*0c60*/  STS [UR8+0x8], R2 ;  /* 0x00000802ff007988 */ /* 0x0005e40008000808 */
.L_x_26:
[----:B-1----:R-:W-:Y:S05]  /*0c70*/  BSYNC B2 ;  /* 0x0000000000027941 */ /* 0x002fea0003800000 */
.L_x_25:
[----:B------:R-:W-:Y:S04]  /*0c80*/  BSSY B3, `(.L_x_27) ;  /* 0x0000011000037945 */ /* 0x000fe80003800000 */
[----:B------:R-:W-:Y:S04]  /*0c90*/  BSSY B2, `(.L_x_28) ;  /* 0x000000e000027945 */ /* 0x000fe80003800000 */
[----:B------:R-:W-:Y:S05]  /*0ca0*/  @P4 BRA `(.L_x_29) ;  /* 0x0000000000244947 */ /* 0x000fea0003800000 */
[----:B--234-:R-:W1:Y:S01]  /*0cb0*/  LDS R2, [UR8+0x34] ;  /* 0x00003408ff027984 */ /* 0x01ce620008000800 */
[----:B------:R-:W-:-:S05]  /*0cc0*/  IMAD.MOV.U32 R3, RZ, RZ, 0x3f000000 ;  /* 0x3f000000ff037424 */ /* 0x000fca00078e00ff */
[----:B-1----:R-:W-:-:S05]  /*0cd0*/  LOP3.LUT R2, R2, 0xff000000, R3, 0xb8, !PT ;  /* 0xff00000002027812 */ /* 0x002fca00078eb803 */
[----:B------:R1:W-:Y:S01]  /*0ce0*/  STS [UR8+0x34], R2 ;  /* 0x00003402ff007988 */ /* 0x0003e20008000808 */
[----:B------:R-:W-:Y:S05]  /*0cf0*/  @P4 BRA `(.L_x_30) ;  /* 0x00000000001c4947 */ /* 0x000fea0003800000 */
[----:B-1----:R-:W1:Y:S01]  /*0d00*/  LDS R2, [UR8+0x38] ;  /* 0x00003808ff027984 */ /* 0x002e620008000800 */
[----:B------:R-:W-:-:S05]  /*0d10*/  IMAD.MOV.U32 R3, RZ, RZ, 0x7f ;  /* 0x0000007fff037424 */ /* 0x000fca00078e00ff */
[----:B-1----:R-:W-:-:S05]  /*0d20*/  LOP3.LUT R2, R2, 0xff, R3, 0xb8, !PT ;  /* 0x000000ff02027812 */ /* 0x002fca00078eb803 */
[----:B------:R1:W-:Y:S02]  /*0d30*/  STS [UR8+0x38], R2 ;  /* 0x00003802ff007988 */ /* 0x0003e40008000808 */
.L_x_29:
[----:B------:R-:W-:Y:S05]  /*0d40*/  @P4 BREAK B2 ;  /* 0x0000000000024942 */ /* 0x000fea0003800000 */
[----:B------:R-:W-:Y:S05]  /*0d50*/  @P4 BRA `(.L_x_31) ;  /* 0x00000000000c4947 */ /* 0x000fea0003800000 */
[----:B------:R1:W-:Y:S02]  /*0d60*/  STS [UR8+0x20], R9 ;  /* 0x00002009ff007988 */ /* 0x0003e40008000808 */
.L_x_30:
[----:B------:R-:W-:Y:S05]  /*0d70*/  BSYNC B2 ;  /* 0x0000000000027941 */ /* 0x000fea0003800000 */
.L_x_28:
[----:B------:R1:W-:Y:S02]  /*0d80*/  @!P4 STS [UR8+0x24], R6 ;  /* 0x00002406ff00c988 */ /* 0x0003e40008000808 */
.L_x_31:
[----:B------:R-:W-:Y:S05]  /*0d90*/  BSYNC B3 ;  /* 0x0000000000037941 */ /* 0x000fea0003800000 */
.L_x_27:
[----:B------:R-:W-:Y:S05]  /*0da0*/  WARPSYNC.ALL ;  /* 0x0000000000007948 */ /* 0x000fea0003800000 */
[----:B------:R-:W-:Y:S01]  /*0db0*/  NOP ;  /* 0x0000000000007918 */ /* 0x000fe20000000000 */
[----:B------:R-:W-:Y:S04]  /*0dc0*/  BSSY B3, `(.L_x_32) ;  /* 0x000000c000037945 */ /* 0x000fe80003800000 */
[----:B------:R-:W-:Y:S05]  /*0dd0*/  @P4 BRA `(.L_x_33) ;  /* 0x0000000000284947 */ /* 0x000fea0003800000 */
[----:B--2---:R-:W2:Y:S01]  /*0de0*/  LDS R5, [UR8+0x34] ;  /* 0x00003408ff057984 */ /* 0x004ea20008000800 */
[----:B-1-34-:R-:W-:-:S03]  /*0df0*/  IMAD.WIDE R2, R8, 0x2, RZ ;  /* 0x0000000208027825 */ /* 0x01afc600078e02ff */
[----:B------:R-:W1:Y:S02]  /*0e00*/  LDS R4, [UR8+0x1c] ;  /* 0x00001c08ff047984 */ /* 0x000e640008000800 */
[--C-:B------:R-:W-:Y:S02]  /*0e10*/  SHF.R.U32.HI R7, RZ, 0x4, R3.reuse ;  /* 0x00000004ff077819 */ /* 0x100fe40000011603 */
[----:B------:R-:W-:-:S05]  /*0e20*/  SHF.R.U64 R2, R2, 0x4, R3 ;  /* 0x0000000402027819 */ /* 0x000fca0000001203 */
[----:B------:R3:W-:Y:S01]  /*0e30*/  STS [UR8+0xc], R2 ;  /* 0x00000c02ff007988 */ /* 0x0007e20008000808 */
[----:B--2---:R-:W-:Y:S02]  /*0e40*/  LOP3.LUT R5, R5, 0x7, RZ, 0xb8, !PT ;  /* 0x0000000705057812 */ /* 0x004fe400078eb8ff */
[----:B-1----:R-:W-:-:S03]  /*0e50*/  LOP3.LUT R4, R4, 0xf, R7, 0xb8, !PT ;  /* 0x0000000f04047812 */ /* 0x002fc600078eb807 */
[----:B------:R3:W-:Y:S04]  /*0e60*/  STS [UR8+0x34], R5 ;  /* 0x00003405ff007988 */ /* 0x0007e80008000808 */
[----:B------:R3:W-:Y:S02]  /*0e70*/  STS [UR8+0x1c], R4 ;  /* 0x00001c04ff007988 */ /* 0x0007e40008000808 */
.L_x_33:
[----:B------:R-:W-:Y:S05]  /*0e80*/  BSYNC B3 ;  /* 0x0000000000037941 */ /* 0x000fea0003800000 */
.L_x_32:
[----:B------:R-:W-:Y:S04]  /*0e90*/  BSSY B4, `(.L_x_34) ;  /* 0x000001a000047945 */ /* 0x000fe80003800000 */
[----:B------:R-:W-:Y:S04]  /*0ea0*/  BSSY B3, `(.L_x_35) ;  /* 0x0000015000037945 */ /* 0x000fe80003800000 */
[----:B------:R-:W-:Y:S05]  /*0eb0*/  @P4 BRA `(.L_x_36) ;  /* 0x0000000000204947 */ /* 0x000fea0003800000 */
[----:B-1234-:R-:W1:Y:S02]  /*0ec0*/  LDS R2, [UR8+0x34] ;  /* 0x00003408ff027984 */ /* 0x01ee640008000800 */
[----:B-1----:R-:W-:-:S05]  /*0ed0*/  LOP3.LUT R2, R2, 0x38, RZ, 0xb8, !PT ;  /* 0x0000003802027812 */ /* 0x002fca00078eb8ff */
[----:B------:R1:W-:Y:S01]  /*0ee0*/  STS [UR8+0x34], R2 ;  /* 0x00003402ff007988 */ /* 0x0003e20008000808 */
[----:B------:R-:W-:Y:S05]  /*0ef0*/  @P4 BRA `(.L_x_37) ;  /* 0x0000000000204947 */ /* 0x000fea0003800000 */
[----:B-1----:R-:W1:Y:S01]  /*0f00*/  LDS R2, [UR8+0x8] ;  /* 0x00000808ff027984 */ /* 0x002e620008000800 */
[----:B------:R-:W-:-:S05]  /*0f10*/  IMAD.MOV.U32 R3, RZ, RZ, 0x780 ;  /* 0x00000780ff037424 */ /* 0x000fca00078e00ff */
[----:B-1----:R-:W-:-:S05]  /*0f20*/  LOP3.LUT R2, R2, 0x300, R3, 0xd8, !PT ;  /* 0x0000030002027812 */ /* 0x002fca00078ed803 */
[----:B------:R1:W-:Y:S02]  /*0f30*/  STS [UR8+0x8], R2 ;  /* 0x00000802ff007988 */ /* 0x0003e40008000808 */
.L_x_36:
[----:B------:R-:W-:Y:S05]  /*0f40*/  @P4 BRA `(.L_x_38) ;  /* 0x0000000000284947 */ /* 0x000fea0003800000 */
[----:B-1234-:R-:W1:Y:S02]  /*0f50*/  LDS R2, [UR8+0x8] ;  /* 0x00000808ff027984 */ /* 0x01ee640008000800 */
[----:B-1----:R-:W-:-:S05]  /*0f60*/  LOP3.LUT R2, R2, 0x1800, RZ, 0xb8, !PT ;  /* 0x0000180002027812 */ /* 0x002fca00078eb8ff */
[----:B------:R2:W-:Y:S02]  /*0f70*/  STS [UR8+0x8], R2 ;  /* 0x00000802ff007988 */ /* 0x0005e40008000808 */
.L_x_37:
[----:B------:R-:W-:Y:S05]  /*0f80*/  @P4 BREAK B3 ;  /* 0x0000000000034942 */ /* 0x000fea0003800000 */
[----:B------:R-:W-:Y:S05]  /*0f90*/  @P4 BRA `(.L_x_39) ;  /* 0x0000000000244947 */ /* 0x000fea0003800000 */
[----:B-12---:R-:W1:Y:S01]  /*0fa0*/  LDS R2, [UR8+0x8] ;  /* 0x00000808ff027984 */ /* 0x006e620008000800 */
[----:B------:R-:W-:-:S05]  /*0fb0*/  IMAD.MOV.U32 R3, RZ, RZ, 0x6000 ;  /* 0x00006000ff037424 */ /* 0x000fca00078e00ff */
[----:B-1----:R-:W-:-:S04]  /*0fc0*/  LOP3.LUT R2, R2, 0x6000, R3, 0xd8, !PT ;  /* 0x0000600002027812 */ /* 0x002fc800078ed803 */
[----:B------:R-:W-:-:S05]  /*0fd0*/  LOP3.LUT R2, R2, 0x400000, RZ, 0xb8, !PT ;  /* 0x0040000002027812 */ /* 0x000fca00078eb8ff */
[----:B------:R1:W-:Y:S02]  /*0fe0*/  STS [UR8+0x8], R2 ;  /* 0x00000802ff007988 */ /* 0x0003e40008000808 */
.L_x_38:
[----:B------:R-:W-:Y:S05]  /*0ff0*/  BSYNC B3 ;  /* 0x0000000000037941 */ /* 0x000fea0003800000 */
.L_x_35:
[----:B-1234-:R-:W1:Y:S02]  /*1000*/  @!P4 LDS R2, [UR8+0x8] ;  /* 0x00000808ff02c984 */ /* 0x01ee640008000800 */
[----:B-1----:R-:W-:-:S05]  /*1010*/  @!P4 LOP3.LUT R2, R2, 0x8000, RZ, 0xb8, !PT ;  /* 0x000080000202c812 */ /* 0x002fca00078eb8ff */
[----:B------:R3:W-:Y:S02]  /*1020*/  @!P4 STS [UR8+0x8], R2 ;  /* 0x00000802ff00c988 */ /* 0x0007e40008000808 */
.L_x_39:
[----:B------:R-:W-:Y:S05]  /*1030*/  BSYNC B4 ;  /* 0x0000000000047941 */ /* 0x000fea0003800000 */
.L_x_34:
[----:B------:R-:W-:Y:S05]  /*1040*/  WARPSYNC.ALL ;  /* 0x0000000000007948 */ /* 0x000fea0003800000 */
[----:B------:R-:W-:Y:S01]  /*1050*/  NOP ;  /* 0x0000000000007918 */ /* 0x000fe20000000000 */
[----:B------:R-:W-:Y:S01]  /*1060*/  VIADD R5, R11, 0x3f ;  /* 0x0000003f0b057836 */ /* 0x000fe20000000000 */
[----:B------:R-:W-:Y:S02]  /*1070*/  USHF.L.U32 UR19, UR19, 0x7, URZ ;  /* 0x0000000713137899 */ /* 0x000fe4000800063f */
[----:B------:R-:W-:Y:S01]  /*1080*/  USHF.L.U32 UR22, UR22, 0x6, URZ ;  /* 0x0000000616167899 */ /* 0x000fe2000800063f */
[----:B------:R-:W-:Y:S01]  /*1090*/  UMOV UR4, 0x1 ;  /* 0x0000000100047882 */ /* 0x000fe20000000000 */
[----:B------:R-:W-:Y:S01]  /*10a0*/  ISETP.GT.AND P5, PT, R5, 0x3f, PT ;  /* 0x0000003f0500780c */ /* 0x000fe20003fa4270 */
[----:B------:R-:W-:-:S12]  /*10b0*/  @P0 BRA `(.L_x_40) ;  /* 0x0000000000280947 */ /* 0x000fd80003800000 */
[----:B-123--:R-:W1:Y:S01]  /*10c0*/  S2R R2, SR_LANEID ;  /* 0x0000000000027919 */ /* 0x00ee620000000000 */
[----:B------:R-:W-:Y:S01]  /*10d0*/  NOP ;  /* 0x0000000000007918 */ /* 0x000fe20000000000 */
[----:B-1----:R-:W-:-:S05]  /*10e0*/  IMAD.SHL.U32 R4, R2, 0x4, RZ ;  /* 0x0000000402047824 */ /* 0x002fca00078e00ff */
[----:B------:R-:W1:Y:S01]  /*10f0*/  LDS R7, [R4+UR8] ;  /* 0x0000000804077984 */ /* 0x000e620008000800 */
[----:B------:R-:W-:-:S05]  /*1100*/  IADD3 R2, P0, R4, UR34, RZ ;  /* 0x0000002204027c10 */ /* 0x000fca000ff1e0ff */
[----:B------:R-:W-:-:S05]  /*1110*/  IMAD.X R3, RZ, RZ, UR35, P0 ;  /* 0x00000023ff037e24 */ /* 0x000fca00080e06ff */
[----:B-1----:R4:W5:Y:S01]  /*1120*/  ATOMG.E.EXCH.STRONG.GPU PT, RZ, [R2], R7 ;  /* 0x0000000702ff73a8 */ /* 0x00296200041ee100 */
[----:B------:R-:W-:-:S04]  /*1130*/  DEPBAR {5,4,3,2,1,0} ;  /* 0x0000003f0000791a */ /* 0x000fc80000000000 */
[----:B------:R4:W-:Y:S01]  /*1140*/  UTMACCTL.IV [UR34] ;  /* 0x00000000220079b9 */ /* 0x0009e20008000000 */
[----:B------:R-:W-:Y:S01]  /*1150*/  NOP ;  /* 0x0000000000007918 */ /* 0x000fe20000000000 */
.L_x_40:
[----:B-----5:R-:W-:Y:S01]  /*1160*/  BAR.SYNC.DEFER_BLOCKING 0x0 ;  /* 0x0000000000007b1d */ /* 0x020fe20000010000 */
[----:B------:R-:W-:Y:S02]  /*1170*/  ISETP.EQ.AND P6, PT, R0, RZ, P5 ;  /* 0x000000ff0000720c */ /* 0x000fe40002fc2270 */
[----:B------:R-:W-:Y:S01]  /*1180*/  ELECT P0, URZ, PT ;  /* 0x00000000003f782f */ /* 0x000fe20003800000 */
[----:B------:R-:W-:Y:S02]  /*1190*/  UIADD3 UR9, UR8, 0x9000, URZ ;  /* 0x0000900008097890 */ /* 0x000fe4000fffe03f */
[----:B------:R-:W-:Y:S01]  /*11a0*/  VOTEU.ALL UP0, P4 ;  /* 0x00000000003f7886 */ /* 0x000fe20002000000 */
[----:B------:R-:W-:Y:S01]  /*11b0*/  VOTEU.ALL UP1, P4 ;  /* 0x00000000003f7886 */ /* 0x000fe20002020000 */
[----:B------:R-:W-:Y:S01]  /*11c0*/  VOTEU.ALL UP2, P4 ;  /* 0x00000000003f7886 */ /* 0x000fe20002040000 */
[----:B------:R-:W-:Y:S01]  /*11d0*/  VOTEU.ALL UP3, P4 ;  /* 0x00000000003f7886 */ /* 0x000fe20002060000 */
[----:B------:R-:W-:Y:S01]  /*11e0*/  VOTEU.ALL UP4, P4 ;  /* 0x00000000003f7886 */ /* 0x000fe20002080000 */
[----:B------:R-:W-:-:S04]  /*11f0*/  @!UP0 UIADD3 UR10, -UR4, 0x100000, URZ ;  /* 0x00100000040a8890 */ /* 0x000fc8000fffe13f */
[----:B------:R-:W-:Y:S02]  /*1200*/  @!UP0 USHF.L.U32 UR11, UR10, 0xb, URZ ;  /* 0x0000000b0a0b8899 */ /* 0x000fe4000800063f */
[----:B------:R-:W-:Y:S01]  /*1210*/  @!UP0 USHF.L.U32 UR10, UR10, 0x1, URZ ;  /* 0x000000010a0a8899 */ /* 0x000fe2000800063f */
[----:B------:R-:W-:Y:S01]  /*1220*/  VOTEU.ALL UP5, P4 ;  /* 0x00000000003f7886 */ /* 0x000fe200020a0000 */
[----:B------:R-:W-:-:S04]  /*1230*/  @!UP0 UIADD3 UR12, -UR4, 0x100000, URZ ;  /* 0x00100000040c8890 */ /* 0x000fc8000fffe13f */
[----:B------:R-:W-:Y:S02]  /*1240*/  @!UP0 USHF.L.U32 UR13, UR12, 0xb, URZ ;  /* 0x0000000b0c0d8899 */ /* 0x000fe4000800063f */
[----:B------:R-:W-:Y:S01]  /*1250*/  @!UP0 USHF.L.U32 UR12, UR12, 0x1, URZ ;  /* 0x000000010c0c8899 */ /* 0x000fe2000800063f */
[----:B-1234-:R-:W-:Y:S01]  /*1260*/  @P6 IMAD.MOV.U32 R2, RZ, RZ, 0x2000 ;  /* 0x00002000ff026424 */ /* 0x01efe200078e00ff */
[----:B------:R-:W-:-:S04]  /*1270*/  @!UP0 UIADD3 UR14, -UR4, 0x100000, URZ ;  /* 0x00100000040e8890 */ /* 0x000fc8000fffe13f */
[----:B------:R-:W-:Y:S02]  /*1280*/  @!UP0 USHF.L.U32 UR15, UR14, 0xb, URZ ;  /* 0x0000000b0e0f8899 */ /* 0x000fe4000800063f */
[----:B------:R-:W-:Y:S01]  /*1290*/  @!UP0 USHF.L.U32 UR14, UR14, 0x1, URZ ;  /* 0x000000010e0e8899 */ /* 0x000fe2000800063f */
[----:B------:R-:W-:Y:S01]  /*12a0*/  ELECT P1, URZ, PT ;  /* 0x00000000003f782f */ /* 0x000fe20003820000 */
[----:B------:R-:W-:-:S04]  /*12b0*/  @!UP0 UIADD3 UR16, -UR4, 0x100000, URZ ;  /* 0x0010000004108890 */ /* 0x000fc8000fffe13f */
[----:B------:R-:W-:Y:S02]  /*12c0*/  @!UP0 USHF.L.U32 UR17, UR16, 0xb, URZ ;  /* 0x0000000b10118899 */ /* 0x000fe4000800063f */
[----:B------:R-:W-:Y:S01]  /*12d0*/  @!UP0 USHF.L.U32 UR16, UR16, 0x1, URZ ;  /* 0x0000000110108899 */ /* 0x000fe2000800063f */
[----:B------:R-:W-:Y:S01]  /*12e0*/  ELECT P2, URZ, PT ;  /* 0x00000000003f782f */ /* 0x000fe20003840000 */
[----:B------:R-:W-:-:S04]  /*12f0*/  @!UP0 UIADD3 UR4, -UR4, 0x100000, URZ ;  /* 0x0010000004048890 */ /* 0x000fc8000fffe13f */
[----:B------:R-:W-:Y:S02]  /*1300*/  @!UP0 USHF.L.U32 UR5, UR4, 0xb, URZ ;  /* 0x0000000b04058899 */ /* 0x000fe4000800063f */
[----:B------:R-:W-:Y:S01]  /*1310*/  @!UP0 USHF.L.U32 UR4, UR4, 0x1, URZ ;  /* 0x0000000104048899 */ /* 0x000fe2000800063f */
[----:B------:R-:W-:Y:S02]  /*1320*/  ELECT P3, URZ, PT ;  /* 0x00000000003f782f */ /* 0x000fe40003860000 */
[C---:B------:R-:W-:Y:S01]  /*1330*/  ISETP.GT.AND P0, PT, R5.reuse, 0x3f, P0 ;  /* 0x0000003f0500780c */ /* 0x040fe20000704270 */
[----:B------:R-:W-:Y:S01]  /*1340*/  UMOV UR27, UR19 ;  /* 0x00000013001b7c82 */ /* 0x000fe20008000000 */
[----:B------:R-:W-:Y:S01]  /*1350*/  ISETP.GT.AND P1, PT, R5, 0x3f, P1 ;  /* 0x0000003f0500780c */ /* 0x000fe20000f24270 */
[----:B------:R-:W1:Y:S02]  /*1360*/  FENCE.VIEW.ASYNC.S ;  /* 0x00000000000073c6 */ /* 0x000e640000000000 */
[----:B-1----:R1:W2:Y:S02]  /*1370*/  @!UP1 SYNCS.EXCH.64 URZ, [UR8+0x9000], UR10 ;  /* 0x0090000a083f95b2 */ /* 0x0022a40008000100 */
[----:B--2---:R-:W-:Y:S01]  /*1380*/  BAR.SYNC.DEFER_BLOCKING 0x0 ;  /* 0x0000000000007b1d */ /* 0x004fe20000010000 */
[----:B------:R-:W-:-:S02]  /*1390*/  ISETP.LT.U32.AND P0, PT, R0, 0x20, P0 ;  /* 0x000000200000780c */ /* 0x000fc40000701070 */
[C---:B------:R-:W-:Y:S02]  /*13a0*/  ISETP.LT.U32.AND P1, PT, R0.reuse, 0x20, P1 ;  /* 0x000000200000780c */ /* 0x040fe40000f21070 */
[C---:B------:R-:W-:Y:S02]  /*13b0*/  ISETP.GT.AND P2, PT, R5.reuse, 0x7f, P2 ;  /* 0x0000007f0500780c */ /* 0x040fe40001744270 */
[----:B------:R-:W-:Y:S02]  /*13c0*/  ISETP.GT.AND P3, PT, R5, 0x7f, P3 ;  /* 0x0000007f0500780c */ /* 0x000fe40001f64270 */
[C---:B------:R-:W-:Y:S01]  /*13d0*/  ISETP.LT.U32.AND P2, PT, R0.reuse, 0x20, P2 ;  /* 0x000000200000780c */ /* 0x040fe20001741070 */
[----:B-1----:R-:W-:Y:S01]  /*13e0*/  UMOV UR11, UR19 ;  /* 0x00000013000b7c82 */ /* 0x002fe20008000000 */
[----:B------:R-:W-:-:S03]  /*13f0*/  ISETP.LT.U32.AND P3, PT, R0, 0x20, P3 ;  /* 0x000000200000780c */ /* 0x000fc60001f61070 */
[----:B------:R-:W-:-:S05]  /*1400*/  VOTEU.ANY UP1, P0 ;  /* 0x00000000003f7886 */ /* 0x000fca0000020100 */
[----:B------:R-:W-:-:S03]  /*1410*/  @UP1 UMOV UR10, URZ ;  /* 0x0000003f000a1c82 */ /* 0x000fc60008000000 */
[----:B------:R-:W-:Y:S01]  /*1420*/  VOTEU.ANY UP6, P2 ;  /* 0x00000000003f7886 */ /* 0x000fe200010c0100 */
[----:B------:R1:W2:Y:S02]  /*1430*/  @!UP2 SYNCS.EXCH.64 URZ, [UR8+0x9008], UR12 ;  /* 0x0090080c083fa5b2 */ /* 0x0002a40008000100 */
[----:B--2---:R-:W-:Y:S06]  /*1440*/  BAR.SYNC.DEFER_BLOCKING 0x0 ;  /* 0x0000000000007b1d */ /* 0x004fec0000010000 */
[----:B------:R-:W-:Y:S01]  /*1450*/  VOTEU.ANY UP2, P1 ;  /* 0x00000000003f7886 */ /* 0x000fe20000840100 */
[----:B------:R-:W-:Y:S01]  /*1460*/  VOTEU.ANY UP0, P3 ;  /* 0x00000000003f7886 */ /* 0x000fe20001800100 */
[----:B------:R-:W-:Y:S01]  /*1470*/  VOTEU.ANY UP1, P3 ;  /* 0x00000000003f7886 */ /* 0x000fe20001820100 */
[----:B-1----:R-:W-:-:S02]  /*1480*/  UIADD3 UR13, UR8, 0x9020, URZ ;  /* 0x00009020080d7890 */ /* 0x002fc4000fffe03f */
[----:B------:R-:W-:Y:S02]  /*1490*/  UIADD3 UR12, UR8, 0x6000, URZ ;  /* 0x00006000080c7890 */ /* 0x000fe4000fffe03f */
[----:B------:R-:W-:Y:S02]  /*14a0*/  @UP0 UIADD3 UR20, UR8, 0x7000, URZ ;  /* 0x0000700008140890 */ /* 0x000fe4000fffe03f */
[----:B------:R-:W-:Y:S01]  /*14b0*/  @UP0 UIADD3 UR21, UR8, 0x9028, URZ ;  /* 0x0000902808150890 */ /* 0x000fe2000fffe03f */
[----:B------:R-:W-:Y:S01]  /*14c0*/  @UP0 UMOV UR23, 0x40 ;  /* 0x0000004000170882 */ /* 0x000fe20000000000 */
[----:B------:R1:W2:Y:S01]  /*14d0*/  @!UP3 SYNCS.EXCH.64 URZ, [UR8+0x9010], UR14 ;  /* 0x0090100e083fb5b2 */ /* 0x0002a20008000100 */
[----:B------:R-:W-:-:S05]  /*14e0*/  VOTEU.ANY UP3, P2 ;  /* 0x00000000003f7886 */ /* 0x000fca0001060100 */
[----:B------:R-:W-:Y:S02]  /*14f0*/  @UP3 UIADD3 UR24, UR8, 0x2000, URZ ;  /* 0x0000200008183890 */ /* 0x000fe4000fffe03f */
[----:B------:R-:W-:Y:S01]  /*1500*/  @UP3 UIADD3 UR25, UR8, 0x9008, URZ ;  /* 0x0000900808193890 */ /* 0x000fe2000fffe03f */
[----:B------:R-:W-:Y:S01]  /*1510*/  @UP3 UMOV UR26, 0x40 ;  /* 0x00000040001a3882 */ /* 0x000fe20000000000 */
[----:B-1----:R-:W-:Y:S01]  /*1520*/  UMOV UR14, UR22 ;  /* 0x00000016000e7c82 */ /* 0x002fe20008000000 */
[----:B------:R-:W-:Y:S01]  /*1530*/  @UP2 UMOV UR15, URZ ;  /* 0x0000003f000f2c82 */ /* 0x000fe20008000000 */
[----:B------:R-:W2:Y:S02]  /*1540*/  @!UP4 SYNCS.EXCH.64 URZ, [UR8+0x9020], UR16 ;  /* 0x00902010083fc5b2 */ /* 0x000ea40008000100 */
[----:B--2---:R-:W-:Y:S06]  /*1550*/  BAR.SYNC.DEFER_BLOCKING 0x0 ;  /* 0x0000000000007b1d */ /* 0x004fec0000010000 */
[----:B------:R-:W-:Y:S01]  /*1560*/  VOTEU.ANY UP4, P0 ;  /* 0x00000000003f7886 */ /* 0x000fe20000080100 */
[----:B------:R-:W-:-:S04]  /*1570*/  ISETP.GT.AND P0, PT, R5, 0x7f, PT ;  /* 0x0000007f0500780c */ /* 0x000fc80003f04270 */
[----:B------:R-:W-:Y:S01]  /*1580*/  ISETP.EQ.AND P0, PT, R0, RZ, P0 ;  /* 0x000000ff0000720c */ /* 0x000fe20000702270 */
[----:B------:R-:W1:Y:S01]  /*1590*/  @!UP5 SYNCS.EXCH.64 URZ, [UR8+0x9028], UR4 ;  /* 0x00902804083fd5b2 */ /* 0x000e620008000100 */
[----:B------:R-:W-:Y:S01]  /*15a0*/  VOTEU.ANY UP5, P1 ;  /* 0x00000000003f7886 */ /* 0x000fe200008a0100 */
[----:B-1----:R1:W-:Y:S01]  /*15b0*/  @P6 SYNCS.ARRIVE.TRANS64 RZ, [UR8+0x9000], R2 ;  /* 0x00900002ffff69a7 */ /* 0x0023e20008000008 */
[----:B------:R-:W-:Y:S01]  /*15c0*/  BAR.SYNC.DEFER_BLOCKING 0x0 ;  /* 0x0000000000007b1d */ /* 0x000fe20000010000 */
[----:B-1----:R-:W-:-:S05]  /*15d0*/  @P6 IMAD.MOV.U32 R2, RZ, RZ, 0x1000 ;  /* 0x00001000ff026424 */ /* 0x002fca00078e00ff */
[----:B------:R1:W-:Y:S01]  /*15e0*/  @UP4 UTMALDG.2D [UR8], [UR6] ;  /* 0x00000008060045b4 */ /* 0x0003e20008008000 */
[----:B------:R2:W-:Y:S01]  /*15f0*/  @P6 SYNCS.ARRIVE.TRANS64 RZ, [UR8+0x9020], R2 ;  /* 0x00902002ffff69a7 */ /* 0x0005e20008000008 */
[----:B------:R-:W-:Y:S01]  /*1600*/  BAR.SYNC.DEFER_BLOCKING 0x0 ;  /* 0x0000000000007b1d */ /* 0x000fe20000010000 */
[----:B--2---:R-:W-:-:S05]  /*1610*/  @P0 IMAD.MOV.U32 R2, RZ, RZ, 0x2000 ;  /* 0x00002000ff020424 */ /* 0x004fca00078e00ff */
[----:B------:R1:W-:Y:S01]  /*1620*/  @UP5 UTMALDG.2D [UR12], [UR32] ;  /* 0x0000000c200055b4 */ /* 0x0003e20008008000 */
[----:B------:R2:W-:Y:S01]  /*1630*/  @P0 SYNCS.ARRIVE.TRANS64 RZ, [UR8+0x9008], R2 ;  /* 0x00900802ffff09a7 */ /* 0x0005e20008000008 */
[----:B------:R-:W-:Y:S01]  /*1640*/  BAR.SYNC.DEFER_BLOCKING 0x0 ;  /* 0x0000000000007b1d */ /* 0x000fe20000010000 */
[----:B--2---:R-:W-:-:S05]  /*1650*/  @P0 IMAD.MOV.U32 R2, RZ, RZ, 0x1000 ;  /* 0x00001000ff020424 */ /* 0x004fca00078e00ff */
[----:B------:R1:W-:Y:S01]  /*1660*/  @UP6 UTMALDG.2D [UR24], [UR6] ;  /* 0x00000018060065b4 */ /* 0x0003e20008008000 */
[----:B------:R1:W-:Y:S01]  /*1670*/  @P0 SYNCS.ARRIVE.TRANS64 RZ, [UR8+0x9028], R2 ;  /* 0x00902802ffff09a7 */ /* 0x0003e20008000008 */
[----:B------:R-:W-:Y:S06]  /*1680*/  BAR.SYNC.DEFER_BLOCKING 0x0 ;  /* 0x0000000000007b1d */ /* 0x000fec0000010000 */
[----:B------:R1:W-:Y:S01]  /*1690*/  @UP1 UTMALDG.2D [UR20], [UR32] ;  /* 0x00000014200015b4 */ /* 0x0003e20008008000 */
[----:B------:R-:W-:Y:S05]  /*16a0*/  @P5 BRA `(.L_x_41) ;  /* 0x0000000000505947 */ /* 0x000fea0003800000 */
[C---:B-1----:R-:W-:Y:S01]  /*16b0*/  IMAD.SHL.U32 R2, R0.reuse, 0x40, RZ ;  /* 0x0000004000027824 */ /* 0x042fe200078e00ff */
[----:B------:R-:W-:Y:S01]  /*16c0*/  LOP3.LUT R138, R0, 0x4, RZ, 0xc0, !PT ;  /* 0x00000004008a7812 */ /* 0x000fe200078ec0ff */
[----:B------:R-:W-:Y:S01]  /*16d0*/  IMAD.MOV.U32 R61, RZ, RZ, RZ ;  /* 0x000000ffff3d7224 */ /* 0x000fe200078e00ff */
[----:B------:R-:W-:Y:S02]  /*16e0*/  CS2R R62, SRZ ;  /* 0x00000000003e7805 */ /* 0x000fe4000001ff00 */
[----:B------:R-:W-:Y:S02]  /*16f0*/  CS2R R68, SRZ ;  /* 0x0000000000447805 */ /* 0x000fe4000001ff00 */
[----:B------:R-:W-:Y:S02]  /*1700*/  CS2R R70, SRZ ;  /* 0x0000000000467805 */ /* 0x000fe4000001ff00 */
[----:B------:R-:W-:Y:S02]  /*1710*/  CS2R R76, SRZ ;  /* 0x00000000004c7805 */ /* 0x000fe4000001ff00 */
[----:B------:R-:W-:-:S02]  /*1720*/  CS2R R78, SRZ ;  /* 0x00000000004e7805 */ /* 0x000fc4000001ff00 */
[----:B------:R-:W-:Y:S02]  /*1730*/  CS2R R84, SRZ ;  /* 0x0000000000547805 */ /* 0x000fe4000001ff00 */
        /* <DEDUP_REMOVED lines=9> */
[----:B------:R-:W-:Y:S01]  /*17d0*/  LOP3.LUT R2, R2, 0x200, RZ, 0xc0, !PT ;  /* 0x0000020002027812 */ /* 0x000fe200078ec0ff */
[----:B------:R-:W-:Y:S06]  /*17e0*/  BRA `(.L_x_42) ;  /* 0x0000001800987947 */ /* 0x000fec0003800000 */
.L_x_41:
[----:B-1----:R-:W-:Y:S01]  /*17f0*/  LOP3.LUT R2, R0, 0x40, RZ, 0xc0, !PT ;  /* 0x0000004000027812 */ /* 0x002fe200078ec0ff */
[----:B------:R-:W-:Y:S01]  /*1800*/  UIADD3 UR38, UR8, 0x8000, URZ ;  /* 0x0000800008267890 */ /* 0x000fe2000fffe03f */
[----:B------:R-:W-:Y:S01]  /*1810*/  SHF.R.S32.HI R96, RZ, 0x1f, R5 ;  /* 0x0000001fff607819 */ /* 0x000fe20000011405 */
[----:B------:R-:W-:Y:S01]  /*1820*/  UIADD3 UR11, UR8, 0x8020, URZ ;  /* 0x00008020080b7890 */ /* 0x000fe2000fffe03f */
[--C-:B------:R-:W-:Y:S01]  /*1830*/  SHF.R.S32.HI R4, RZ, 0x1, R0.reuse ;  /* 0x00000001ff047819 */ /* 0x100fe20000011400 */
[----:B------:R-:W-:Y:S01]  /*1840*/  USHF.R.U32.HI UR14, URZ, 0x4, UR38 ;  /* 0x000000043f0e7899 */ /* 0x000fe20008011626 */
[----:B------:R-:W-:Y:S01]  /*1850*/  R2UR UR37, R2 ;  /* 0x00000000022572ca */ /* 0x000fe200000e0000 */
[C---:B------:R-:W-:Y:S01]  /*1860*/  IMAD.SHL.U32 R2, R0.reuse, 0x40, RZ ;  /* 0x0000004000027824 */ /* 0x040fe200078e00ff */
[C---:B------:R-:W-:Y:S01]  /*1870*/  LOP3.LUT R6, R0.reuse, 0x10, RZ, 0xc0, !PT ;  /* 0x0000001000067812 */ /* 0x040fe200078ec0ff */
[----:B------:R-:W-:Y:S01]  /*1880*/  USHF.R.U32.HI UR15, URZ, 0x4, UR11 ;  /* 0x000000043f0f7899 */ /* 0x000fe2000801160b */
[----:B------:R-:W-:Y:S01]  /*1890*/  LOP3.LUT R7, R0, 0x6, RZ, 0xc0, !PT ;  /* 0x0000000600077812 */ /* 0x000fe200078ec0ff */
[----:B------:R-:W-:Y:S01]  /*18a0*/  USGXT.U32 UR11, UR14, 0xe ;  /* 0x0000000e0e0b789a */ /* 0x000fe20008000000 */
[----:B------:R-:W-:Y:S01]  /*18b0*/  LEA.HI R96, R96, R5, RZ, 0x6 ;  /* 0x0000000560607211 */ /* 0x000fe200078f30ff */
[----:B------:R-:W-:Y:S01]  /*18c0*/  IMAD.SHL.U32 R11, R6, 0x40, RZ ;  /* 0x00000040060b7824 */ /* 0x000fe200078e00ff */
[----:B------:R-:W-:Y:S01]  /*18d0*/  SHF.R.S32.HI R5, RZ, 0x2, R0 ;  /* 0x00000002ff057819 */ /* 0x000fe20000011400 */
[----:B------:R-:W-:Y:S01]  /*18e0*/  IMAD R9, R7, 0x48, RZ ;  /* 0x0000004807097824 */ /* 0x000fe200078e02ff */
[----:B------:R-:W-:Y:S01]  /*18f0*/  SGXT R4, R4, 0x1 ;  /* 0x000000010404781a */ /* 0x000fe20000000200 */
[----:B------:R-:W-:Y:S01]  /*1900*/  USGXT.U32 UR14, UR15, 0xe ;  /* 0x0000000e0f0e789a */ /* 0x000fe20008000000 */
[----:B------:R-:W-:Y:S01]  /*1910*/  LOP3.LUT R6, R2, 0x40, RZ, 0xc0, !PT ;  /* 0x0000004002067812 */ /* 0x000fe200078ec0ff */
[----:B------:R-:W-:Y:S01]  /*1920*/  IMAD.MOV.U32 R95, RZ, RZ, RZ ;  /* 0x000000ffff5f7224 */ /* 0x000fe200078e00ff */
[----:B------:R-:W-:-:S02]  /*1930*/  SGXT R5, R5, 0x1 ;  /* 0x000000010505781a */ /* 0x000fc40000000200 */
[----:B------:R-:W-:Y:S02]  /*1940*/  CS2R R56, SRZ ;  /* 0x0000000000387805 */ /* 0x000fe4000001ff00 */
[----:B------:R-:W-:Y:S02]  /*1950*/  LOP3.LUT R7, R4, 0x90, RZ, 0xc0, !PT ;  /* 0x0000009004077812 */ /* 0x000fe400078ec0ff */
[----:B------:R-:W-:Y:S02]  /*1960*/  CS2R R58, SRZ ;  /* 0x00000000003a7805 */ /* 0x000fe4000001ff00 */
[C-C-:B------:R-:W-:Y:S02]  /*1970*/  LOP3.LUT R41, R9.reuse, 0x30, R6.reuse, 0x1e, !PT ;  /* 0x0000003009297812 */ /* 0x140fe400078e1e06 */
[----:B------:R-:W-:Y:S02]  /*1980*/  CS2R R60, SRZ ;  /* 0x00000000003c7805 */ /* 0x000fe4000001ff00 */
[----:B------:R-:W-:-:S02]  /*1990*/  LOP3.LUT R43, R9, 0x32, R6, 0x1e, !PT ;  /* 0x00000032092b7812 */ /* 0x000fc400078e1e06 */
[----:B------:R-:W-:Y:S02]  /*19a0*/  CS2R R62, SRZ ;  /* 0x00000000003e7805 */ /* 0x000fe4000001ff00 */
[C-C-:B------:R-:W-:Y:S02]  /*19b0*/  LOP3.LUT R45, R9.reuse, 0x34, R6.reuse, 0x1e, !PT ;  /* 0x00000034092d7812 */ /* 0x140fe400078e1e06 */
        /* <DEDUP_REMOVED lines=23> */
[C-C-:B------:R-:W-:Y:S01]  /*1b30*/  LOP3.LUT R21, R7.reuse, 0x1a, R6.reuse, 0x1e, !PT ;  /* 0x0000001a07157812 */ /* 0x140fe200078e1e06 */
[----:B------:R-:W-:Y:S01]  /*1b40*/  ULOP3.LUT UR26, UR11, 0x1000000, URZ, 0xfc, !UPT ;  /* 0x010000000b1a7892 */ /* 0x000fe2000f8efc3f */
[C-C-:B------:R-:W-:Y:S01]  /*1b50*/  LOP3.LUT R23, R7.reuse, 0x1c, R6.reuse, 0x1e, !PT ;  /* 0x0000001c07177812 */ /* 0x140fe200078e1e06 */
[----:B------:R-:W-:Y:S01]  /*1b60*/  ULOP3.LUT UR30, UR14, 0x1000000, URZ, 0xfc, !UPT ;  /* 0x010000000e1e7892 */ /* 0x000fe2000f8efc3f */
[----:B------:R-:W-:Y:S01]  /*1b70*/  LOP3.LUT R25, R7, 0x1e, R6, 0x1e, !PT ;  /* 0x0000001e07197812 */ /* 0x000fe200078e1e06 */
[----:B------:R-:W-:Y:S01]  /*1b80*/  UMOV UR10, 0xffffffff ;  /* 0xffffffff000a7882 */ /* 0x000fe20000000000 */
[----:B------:R-:W-:Y:S01]  /*1b90*/  LOP3.LUT R3, R0, 0x20, RZ, 0xc0, !PT ;  /* 0x0000002000037812 */ /* 0x000fe200078ec0ff */
[----:B------:R-:W-:Y:S01]  /*1ba0*/  UMOV UR4, URZ ;  /* 0x0000003f00047c82 */ /* 0x000fe20008000000 */
[--C-:B------:R-:W-:Y:S01]  /*1bb0*/  LOP3.LUT R5, R11, 0x200, R2.reuse, 0xf8, !PT ;  /* 0x000002000b057812 */ /* 0x100fe200078ef802 */
[----:B------:R-:W-:Y:S01]  /*1bc0*/  UMOV UR5, URZ ;  /* 0x0000003f00057c82 */ /* 0x000fe20008000000 */
[----:B------:R-:W-:Y:S01]  /*1bd0*/  LOP3.LUT R7, R7, 0x40, R2, 0xf8, !PT ;  /* 0x0000004007077812 */ /* 0x000fe200078ef802 */
[----:B------:R-:W-:Y:S01]  /*1be0*/  IMAD.SHL.U32 R20, R3, 0x40, RZ ;  /* 0x0000004003147824 */ /* 0x000fe200078e00ff */
[----:B------:R-:W-:Y:S01]  /*1bf0*/  SHF.R.U32.HI R93, RZ, 0x6, R0 ;  /* 0x00000006ff5d7819 */ /* 0x000fe20000011600 */
[----:B------:R-:W-:Y:S01]  /*1c00*/  UMOV UR14, 0xffffffff ;  /* 0xffffffff000e7882 */ /* 0x000fe20000000000 */
[--C-:B------:R-:W-:Y:S01]  /*1c10*/  LOP3.LUT R9, R9, 0x200, R2.reuse, 0xf8, !PT ;  /* 0x0000020009097812 */ /* 0x100fe200078ef802 */
[----:B------:R-:W-:Y:S01]  /*1c20*/  UMOV UR11, 0x1 ;  /* 0x00000001000b7882 */ /* 0x000fe20000000000 */
[--C-:B------:R-:W-:Y:S01]  /*1c30*/  LOP3.LUT R6, R13, 0x200, R2.reuse, 0xf8, !PT ;  /* 0x000002000d067812 */ /* 0x100fe200078ef802 */
[----:B------:R-:W-:Y:S01]  /*1c40*/  UMOV UR27, 0x80000020 ;  /* 0x80000020001b7882 */ /* 0x000fe20000000000 */
[--C-:B------:R-:W-:Y:S01]  /*1c50*/  LOP3.LUT R8, R15, 0x200, R2.reuse, 0xf8, !PT ;  /* 0x000002000f087812 */ /* 0x100fe200078ef802 */
[----:B------:R-:W-:Y:S01]  /*1c60*/  UMOV UR31, 0x80000020 ;  /* 0x80000020001f7882 */ /* 0x000fe20000000000 */
[----:B------:R-:W-:-:S02]  /*1c70*/  LOP3.LUT R17, R17, 0x200, R2, 0xf8, !PT ;  /* 0x0000020011117812 */ /* 0x000fc400078ef802 */
[--C-:B------:R-:W-:Y:S02]  /*1c80*/  LOP3.LUT R19, R19, 0x200, R2.reuse, 0xf8, !PT ;  /* 0x0000020013137812 */ /* 0x100fe400078ef802 */
[--C-:B------:R-:W-:Y:S02]  /*1c90*/  LOP3.LUT R21, R21, 0x200, R2.reuse, 0xf8, !PT ;  /* 0x0000020015157812 */ /* 0x100fe400078ef802 */
[--C-:B------:R-:W-:Y:S02]  /*1ca0*/  LOP3.LUT R23, R23, 0x200, R2.reuse, 0xf8, !PT ;  /* 0x0000020017177812 */ /* 0x100fe400078ef802 */
[----:B------:R-:W-:Y:S02]  /*1cb0*/  LOP3.LUT R25, R25, 0x200, R2, 0xf8, !PT ;  /* 0x0000020019197812 */ /* 0x000fe400078ef802 */
[----:B------:R-:W-:Y:S02]  /*1cc0*/  LOP3.LUT R12, R7, R5, R4, 0xfe, !PT ;  /* 0x00000005070c7212 */ /* 0x000fe400078efe04 */
[----:B------:R-:W-:-:S02]  /*1cd0*/  LOP3.LUT R5, R4, 0x20, R7, 0x1e, !PT ;  /* 0x0000002004057812 */ /* 0x000fc400078e1e07 */
[----:B------:R-:W-:Y:S02]  /*1ce0*/  SGXT.U32 R93, R93, 0x1 ;  /* 0x000000015d5d781a */ /* 0x000fe40000000000 */
[C-C-:B------:R-:W-:Y:S02]  /*1cf0*/  LOP3.LUT R27, R4.reuse, 0x22, R7.reuse, 0x1e, !PT ;  /* 0x00000022041b7812 */ /* 0x140fe400078e1e07 */
[C-C-:B------:R-:W-:Y:S02]  /*1d00*/  LOP3.LUT R29, R4.reuse, 0x24, R7.reuse, 0x1e, !PT ;  /* 0x00000024041d7812 */ /* 0x140fe400078e1e07 */
[C-C-:B------:R-:W-:Y:S02]  /*1d10*/  LOP3.LUT R31, R4.reuse, 0x26, R7.reuse, 0x1e, !PT ;  /* 0x00000026041f7812 */ /* 0x140fe400078e1e07 */
[C-C-:B------:R-:W-:Y:S02]  /*1d20*/  LOP3.LUT R33, R4.reuse, 0x28, R7.reuse, 0x1e, !PT ;  /* 0x0000002804217812 */ /* 0x140fe400078e1e07 */
[----:B------:R-:W-:-:S02]  /*1d30*/  LOP3.LUT R35, R4, 0x2a, R7, 0x1e, !PT ;  /* 0x0000002a04237812 */ /* 0x000fc400078e1e07 */
[C-C-:B------:R-:W-:Y:S02]  /*1d40*/  LOP3.LUT R37, R4.reuse, 0x2c, R7.reuse, 0x1e, !PT ;  /* 0x0000002c04257812 */ /* 0x140fe400078e1e07 */
[C---:B------:R-:W-:Y:S02]  /*1d50*/  LOP3.LUT R39, R4.reuse, 0x2e, R7, 0x1e, !PT ;  /* 0x0000002e04277812 */ /* 0x040fe400078e1e07 */
[C-C-:B------:R-:W-:Y:S02]  /*1d60*/  LOP3.LUT R13, R4.reuse, R9, R11.reuse, 0xfe, !PT ;  /* 0x00000009040d7212 */ /* 0x140fe400078efe0b */
[C-C-:B------:R-:W-:Y:S02]  /*1d70*/  LOP3.LUT R15, R4.reuse, R6, R11.reuse, 0xfe, !PT ;  /* 0x00000006040f7212 */ /* 0x140fe400078efe0b */
[C-C-:B------:R-:W-:Y:S02]  /*1d80*/  LOP3.LUT R16, R4.reuse, R8, R11.reuse, 0xfe, !PT ;  /* 0x0000000804107212 */ /* 0x140fe400078efe0b */
[----:B------:R-:W-:-:S02]  /*1d90*/  LOP3.LUT R17, R4, R17, R11, 0xfe, !PT ;  /* 0x0000001104117212 */ /* 0x000fc400078efe0b */
[C-C-:B------:R-:W-:Y:S02]  /*1da0*/  LOP3.LUT R19, R4.reuse, R19, R11.reuse, 0xfe, !PT ;  /* 0x0000001304137212 */ /* 0x140fe400078efe0b */
[C-C-:B------:R-:W-:Y:S02]  /*1db0*/  LOP3.LUT R18, R4.reuse, R21, R11.reuse, 0xfe, !PT ;  /* 0x0000001504127212 */ /* 0x140fe400078efe0b */
[C-C-:B------:R-:W-:Y:S02]  /*1dc0*/  LOP3.LUT R23, R4.reuse, R23, R11.reuse, 0xfe, !PT ;  /* 0x0000001704177212 */ /* 0x140fe400078efe0b */
[----:B------:R-:W-:Y:S02]  /*1dd0*/  LOP3.LUT R25, R4, R25, R11, 0xfe, !PT ;  /* 0x0000001904197212 */ /* 0x000fe400078efe0b */
[----:B------:R-:W-:Y:S02]  /*1de0*/  LOP3.LUT R4, R5, 0x200, R2, 0xf8, !PT ;  /* 0x0000020005047812 */ /* 0x000fe400078ef802 */
[----:B------:R-:W-:-:S02]  /*1df0*/  LOP3.LUT R14, R93, R20, RZ, 0xfc, !PT ;  /* 0x000000145d0e7212 */ /* 0x000fc400078efcff */
[--C-:B------:R-:W-:Y:S02]  /*1e00*/  LOP3.LUT R41, R41, 0x200, R2.reuse, 0xf8, !PT ;  /* 0x0000020029297812 */ /* 0x100fe400078ef802 */
[--C-:B------:R-:W-:Y:S02]  /*1e10*/  LOP3.LUT R43, R43, 0x200, R2.reuse, 0xf8, !PT ;  /* 0x000002002b2b7812 */ /* 0x100fe400078ef802 */
[--C-:B------:R-:W-:Y:S02]  /*1e20*/  LOP3.LUT R45, R45, 0x200, R2.reuse, 0xf8, !PT ;  /* 0x000002002d2d7812 */ /* 0x100fe400078ef802 */
[--C-:B------:R-:W-:Y:S02]  /*1e30*/  LOP3.LUT R47, R47, 0x200, R2.reuse, 0xf8, !PT ;  /* 0x000002002f2f7812 */ /* 0x100fe400078ef802 */
[--C-:B------:R-:W-:Y:S02]  /*1e40*/  LOP3.LUT R49, R49, 0x200, R2.reuse, 0xf8, !PT ;  /* 0x0000020031317812 */ /* 0x100fe400078ef802 */
[----:B------:R-:W-:-:S02]  /*1e50*/  LOP3.LUT R51, R51, 0x200, R2, 0xf8, !PT ;  /* 0x0000020033337812 */ /* 0x000fc400078ef802 */
[--C-:B------:R-:W-:Y:S02]  /*1e60*/  LOP3.LUT R53, R53, 0x200, R2.reuse, 0xf8, !PT ;  /* 0x0000020035357812 */ /* 0x100fe400078ef802 */
[--C-:B------:R-:W-:Y:S02]  /*1e70*/  LOP3.LUT R55, R55, 0x200, R2.reuse, 0xf8, !PT ;  /* 0x0000020037377812 */ /* 0x100fe400078ef802 */
[--C-:B------:R-:W-:Y:S02]  /*1e80*/  LOP3.LUT R5, R27, 0x200, R2.reuse, 0xf8, !PT ;  /* 0x000002001b057812 */ /* 0x100fe400078ef802 */
[--C-:B------:R-:W-:Y:S02]  /*1e90*/  LOP3.LUT R6, R29, 0x200, R2.reuse, 0xf8, !PT ;  /* 0x000002001d067812 */ /* 0x100fe400078ef802 */
[--C-:B------:R-:W-:Y:S02]  /*1ea0*/  LOP3.LUT R7, R31, 0x200, R2.reuse, 0xf8, !PT ;  /* 0x000002001f077812 */ /* 0x100fe400078ef802 */
[----:B------:R-:W-:-:S02]  /*1eb0*/  LOP3.LUT R8, R33, 0x200, R2, 0xf8, !PT ;  /* 0x0000020021087812 */ /* 0x000fc400078ef802 */
[--C-:B------:R-:W-:Y:S02]  /*1ec0*/  LOP3.LUT R9, R35, 0x200, R2.reuse, 0xf8, !PT ;  /* 0x0000020023097812 */ /* 0x100fe400078ef802 */
[----:B------:R-:W-:Y:S02]  /*1ed0*/  CS2R R34, SRZ ;  /* 0x0000000000227805 */ /* 0x000fe4000001ff00 */
[--C-:B------:R-:W-:Y:S02]  /*1ee0*/  LOP3.LUT R10, R37, 0x200, R2.reuse, 0xf8, !PT ;  /* 0x00000200250a7812 */ /* 0x100fe400078ef802 */
[----:B------:R-:W-:Y:S02]  /*1ef0*/  CS2R R36, SRZ ;  /* 0x0000000000247805 */ /* 0x000fe4000001ff00 */
[----:B------:R-:W-:Y:S02]  /*1f00*/  LOP3.LUT R39, R39, 0x200, R2, 0xf8, !PT ;  /* 0x0000020027277812 */ /* 0x000fe400078ef802 */
[----:B------:R-:W-:-:S02]  /*1f10*/  LOP3.LUT R97, R0, 0xf, RZ, 0xc0, !PT ;  /* 0x0000000f00617812 */ /* 0x000fc400078ec0ff */
[----:B------:R-:W-:Y:S02]  /*1f20*/  LOP3.LUT R98, R0, 0x1f, RZ, 0xc0, !PT ;  /* 0x0000001f00627812 */ /* 0x000fe400078ec0ff */
[C-C-:B------:R-:W-:Y:S02]  /*1f30*/  LOP3.LUT R22, R20.reuse, R41, R11.reuse, 0xfe, !PT ;  /* 0x0000002914167212 */ /* 0x140fe400078efe0b */
[----:B------:R-:W-:Y:S02]  /*1f40*/  CS2R R40, SRZ ;  /* 0x0000000000287805 */ /* 0x000fe4000001ff00 */
[C-C-:B------:R-:W-:Y:S02]  /*1f50*/  LOP3.LUT R26, R20.reuse, R43, R11.reuse, 0xfe, !PT ;  /* 0x0000002b141a7212 */ /* 0x140fe400078efe0b */
[----:B------:R-:W-:Y:S02]  /*1f60*/  CS2R R42, SRZ ;  /* 0x00000000002a7805 */ /* 0x000fe4000001ff00 */
[----:B------:R-:W-:-:S02]  /*1f70*/  LOP3.LUT R28, R20, R45, R11, 0xfe, !PT ;  /* 0x0000002d141c7212 */ /* 0x000fc400078efe0b */
[----:B------:R-:W-:Y:S02]  /*1f80*/  CS2R R44, SRZ ;  /* 0x00000000002c7805 */ /* 0x000fe4000001ff00 */
        /* <DEDUP_REMOVED lines=8> */
[--C-:B------:R-:W-:Y:S02]  /*2010*/  LOP3.LUT R92, R20, R55, R11.reuse, 0xfe, !PT ;  /* 0x00000037145c7212 */ /* 0x100fe400078efe0b */
[----:B------:R-:W-:Y:S02]  /*2020*/  CS2R R54, SRZ ;  /* 0x0000000000367805 */ /* 0x000fe4000001ff00 */
[----:B------:R-:W-:-:S02]  /*2030*/  LOP3.LUT R4, R14, R4, R11, 0xfe, !PT ;  /* 0x000000040e047212 */ /* 0x000fc400078efe0b */
[C-C-:B------:R-:W-:Y:S02]  /*2040*/  LOP3.LUT R5, R14.reuse, R5, R11.reuse, 0xfe, !PT ;  /* 0x000000050e057212 */ /* 0x140fe400078efe0b */
[C-C-:B------:R-:W-:Y:S02]  /*2050*/  LOP3.LUT R6, R14.reuse, R6, R11.reuse, 0xfe, !PT ;  /* 0x000000060e067212 */ /* 0x140fe400078efe0b */
[C-C-:B------:R-:W-:Y:S02]  /*2060*/  LOP3.LUT R7, R14.reuse, R7, R11.reuse, 0xfe, !PT ;  /* 0x000000070e077212 */ /* 0x140fe400078efe0b */
[C-C-:B------:R-:W-:Y:S02]  /*2070*/  LOP3.LUT R8, R14.reuse, R8, R11.reuse, 0xfe, !PT ;  /* 0x000000080e087212 */ /* 0x140fe400078efe0b */
[C-C-:B------:R-:W-:Y:S02]  /*2080*/  LOP3.LUT R9, R14.reuse, R9, R11.reuse, 0xfe, !PT ;  /* 0x000000090e097212 */ /* 0x140fe400078efe0b */
[----:B------:R-:W-:-:S02]  /*2090*/  LOP3.LUT R10, R14, R10, R11, 0xfe, !PT ;  /* 0x0000000a0e0a7212 */ /* 0x000fc400078efe0b */
[----:B------:R-:W-:Y:S02]  /*20a0*/  LOP3.LUT R11, R14, R39, R11, 0xfe, !PT ;  /* 0x000000270e0b7212 */ /* 0x000fe400078efe0b */
[----:B------:R-:W-:Y:S02]  /*20b0*/  CS2R R38, SRZ ;  /* 0x0000000000267805 */ /* 0x000fe4000001ff00 */
[-C--:B------:R-:W-:Y:S02]  /*20c0*/  LOP3.LUT R14, R15, R93.reuse, R20, 0xfe, !PT ;  /* 0x0000005d0f0e7212 */ /* 0x080fe400078efe14 */
[----:B------:R-:W-:Y:S02]  /*20d0*/  LOP3.LUT R105, R97, 0x90, RZ, 0xfc, !PT ;  /* 0x0000009061697812 */ /* 0x000fe400078efcff */
[----:B------:R-:W-:Y:S02]  /*20e0*/  IADD3 R24, R20, UR38, R12 ;  /* 0x0000002614187c10 */ /* 0x000fe4000fffe00c */
[----:B------:R-:W-:-:S02]  /*20f0*/  LOP3.LUT R15, R16, R93, R20, 0xfe, !PT ;  /* 0x0000005d100f7212 */ /* 0x000fc400078efe14 */
[C---:B------:R-:W-:Y:S02]  /*2100*/  LOP3.LUT R99, R98.reuse, 0x120, RZ, 0xfc, !PT ;  /* 0x0000012062637812 */ /* 0x040fe400078efcff */
[C---:B------:R-:W-:Y:S02]  /*2110*/  LOP3.LUT R107, R97.reuse, 0x1b0, RZ, 0xfc, !PT ;  /* 0x000001b0616b7812 */ /* 0x040fe400078efcff */
[----:B------:R-:W-:Y:S02]  /*2120*/  LOP3.LUT R109, R97, 0x290, RZ, 0xfc, !PT ;  /* 0x00000290616d7812 */ /* 0x000fe400078efcff */
[----:B------:R-:W-:Y:S02]  /*2130*/  LOP3.LUT R16, R17, R93, R20, 0xfe, !PT ;  /* 0x0000005d11107212 */ /* 0x000fe400078efe14 */
[C---:B------:R-:W-:Y:S02]  /*2140*/  LOP3.LUT R101, R98.reuse, 0x320, RZ, 0xfc, !PT ;  /* 0x0000032062657812 */ /* 0x040fe400078efcff */
[----:B------:R-:W-:-:S02]  /*2150*/  LOP3.LUT R103, R98, 0x520, RZ, 0xfc, !PT ;  /* 0x0000052062677812 */ /* 0x000fc400078efcff */
[----:B------:R-:W-:Y:S02]  /*2160*/  LOP3.LUT R119, R98, 0x720, RZ, 0xfc, !PT ;  /* 0x0000072062777812 */ /* 0x000fe400078efcff */
[C---:B------:R-:W-:Y:S02]  /*2170*/  LOP3.LUT R111, R97.reuse, 0x3b0, RZ, 0xfc, !PT ;  /* 0x000003b0616f7812 */ /* 0x040fe400078efcff */
[C---:B------:R-:W-:Y:S02]  /*2180*/  LOP3.LUT R113, R97.reuse, 0x490, RZ, 0xfc, !PT ;  /* 0x0000049061717812 */ /* 0x040fe400078efcff */
[C---:B------:R-:W-:Y:S02]  /*2190*/  LOP3.LUT R115, R97.reuse, 0x5b0, RZ, 0xfc, !PT ;  /* 0x000005b061737812 */ /* 0x040fe400078efcff */
[----:B------:R-:W-:Y:S02]  /*21a0*/  LOP3.LUT R117, R97, 0x690, RZ, 0xfc, !PT ;  /* 0x0000069061757812 */ /* 0x000fe400078efcff */
[----:B------:R-:W-:-:S02]  /*21b0*/  SHF.R.S32.HI R96, RZ, 0x6, R96 ;  /* 0x00000006ff607819 */ /* 0x000fc40000011460 */
[----:B------:R-:W-:Y:S02]  /*21c0*/  LOP3.LUT R17, R19, R93, R20, 0xfe, !PT ;  /* 0x0000005d13117212 */ /* 0x000fe400078efe14 */
[----:B------:R-:W-:Y:S01]  /*21d0*/  LOP3.LUT R125, R98, 0x920, RZ, 0xfc, !PT ;  /* 0x00000920627d7812 */ /* 0x000fe200078efcff */
[----:B------:R-:W-:Y:S01]  /*21e0*/  VIADD R152, R96, 0xfffffffe ;  /* 0xfffffffe60987836 */ /* 0x000fe20000000000 */
[C---:B------:R-:W-:Y:S02]  /*21f0*/  LOP3.LUT R131, R98.reuse, 0xb20, RZ, 0xfc, !PT ;  /* 0x00000b2062837812 */ /* 0x040fe400078efcff */
[C---:B------:R-:W-:Y:S02]  /*2200*/  LOP3.LUT R137, R98.reuse, 0xd20, RZ, 0xfc, !PT ;  /* 0x00000d2062897812 */ /* 0x040fe400078efcff */
[----:B------:R-:W-:Y:S02]  /*2210*/  LOP3.LUT R143, R98, 0xf20, RZ, 0xfc, !PT ;  /* 0x00000f20628f7812 */ /* 0x000fe400078efcff */
[----:B------:R-:W-:-:S02]  /*2220*/  LOP3.LUT R121, R97, 0x7b0, RZ, 0xfc, !PT ;  /* 0x000007b061797812 */ /* 0x000fc400078efcff */
[C---:B------:R-:W-:Y:S02]  /*2230*/  LOP3.LUT R123, R97.reuse, 0x890, RZ, 0xfc, !PT ;  /* 0x00000890617b7812 */ /* 0x040fe400078efcff */
[C---:B------:R-:W-:Y:S02]  /*2240*/  LOP3.LUT R127, R97.reuse, 0x9b0, RZ, 0xfc, !PT ;  /* 0x000009b0617f7812 */ /* 0x040fe400078efcff */
[C---:B------:R-:W-:Y:S02]  /*2250*/  LOP3.LUT R129, R97.reuse, 0xa90, RZ, 0xfc, !PT ;  /* 0x00000a9061817812 */ /* 0x040fe400078efcff */
[C---:B------:R-:W-:Y:S02]  /*2260*/  LOP3.LUT R133, R97.reuse, 0xbb0, RZ, 0xfc, !PT ;  /* 0x00000bb061857812 */ /* 0x040fe400078efcff */
[C---:B------:R-:W-:Y:S02]  /*2270*/  LOP3.LUT R135, R97.reuse, 0xc90, RZ, 0xfc, !PT ;  /* 0x00000c9061877812 */ /* 0x040fe400078efcff */
[----:B------:R-:W-:-:S02]  /*2280*/  LOP3.LUT R139, R97, 0xdb0, RZ, 0xfc, !PT ;  /* 0x00000db0618b7812 */ /* 0x000fc400078efcff */
[C---:B------:R-:W-:Y:S02]  /*2290*/  LOP3.LUT R141, R97.reuse, 0xe90, RZ, 0xfc, !PT ;  /* 0x00000e90618d7812 */ /* 0x040fe400078efcff */
[----:B------:R-:W-:Y:S02]  /*22a0*/  LOP3.LUT R145, R97, 0xfb0, RZ, 0xfc, !PT ;  /* 0x00000fb061917812 */ /* 0x000fe400078efcff */
[-CC-:B------:R-:W-:Y:S02]  /*22b0*/  LOP3.LUT R12, R12, R93.reuse, R20.reuse, 0xfe, !PT ;  /* 0x0000005d0c0c7212 */ /* 0x180fe400078efe14 */
[-CC-:B------:R-:W-:Y:S02]  /*22c0*/  LOP3.LUT R13, R13, R93.reuse, R20.reuse, 0xfe, !PT ;  /* 0x0000005d0d0d7212 */ /* 0x180fe400078efe14 */
[-CC-:B------:R-:W-:Y:S02]  /*22d0*/  LOP3.LUT R18, R18, R93.reuse, R20.reuse, 0xfe, !PT ;  /* 0x0000005d12127212 */ /* 0x180fe400078efe14 */
[----:B------:R-:W-:-:S02]  /*22e0*/  LOP3.LUT R19, R23, R93, R20, 0xfe, !PT ;  /* 0x0000005d17137212 */ /* 0x000fc400078efe14 */
[-C--:B------:R-:W-:Y:S02]  /*22f0*/  LOP3.LUT R21, R22, R93.reuse, RZ, 0xfc, !PT ;  /* 0x0000005d16157212 */ /* 0x080fe400078efcff */
[----:B------:R-:W-:Y:S02]  /*2300*/  LOP3.LUT R106, R105, 0x10, R0, 0x78, !PT ;  /* 0x00000010696a7812 */ /* 0x000fe400078e7800 */
[-C--:B------:R-:W-:Y:S02]  /*2310*/  LOP3.LUT R20, R25, R93.reuse, R20, 0xfe, !PT ;  /* 0x0000005d19147212 */ /* 0x080fe400078efe14 */
[-C--:B------:R-:W-:Y:S02]  /*2320*/  LOP3.LUT R22, R26, R93.reuse, RZ, 0xfc, !PT ;  /* 0x0000005d1a167212 */ /* 0x080fe400078efcff */
[----:B------:R-:W-:Y:S02]  /*2330*/  CS2R R26, SRZ ;  /* 0x00000000001a7805 */ /* 0x000fe4000001ff00 */
[----:B------:R-:W-:-:S02]  /*2340*/  LOP3.LUT R23, R28, R93, RZ, 0xfc, !PT ;  /* 0x0000005d1c177212 */ /* 0x000fc400078efcff */
[----:B------:R-:W-:Y:S02]  /*2350*/  CS2R R28, SRZ ;  /* 0x00000000001c7805 */ /* 0x000fe4000001ff00 */
[-C--:B------:R-:W-:Y:S02]  /*2360*/  LOP3.LUT R88, R88, R93.reuse, RZ, 0xfc, !PT ;  /* 0x0000005d58587212 */ /* 0x080fe400078efcff */
[-C--:B------:R-:W-:Y:S02]  /*2370*/  LOP3.LUT R89, R30, R93.reuse, RZ, 0xfc, !PT ;  /* 0x0000005d1e597212 */ /* 0x080fe400078efcff */
[----:B------:R-:W-:Y:S02]  /*2380*/  CS2R R30, SRZ ;  /* 0x00000000001e7805 */ /* 0x000fe4000001ff00 */
[-C--:B------:R-:W-:Y:S02]  /*2390*/  LOP3.LUT R90, R90, R93.reuse, RZ, 0xfc, !PT ;  /* 0x0000005d5a5a7212 */ /* 0x080fe400078efcff */
[----:B------:R-:W-:-:S02]  /*23a0*/  LOP3.LUT R91, R32, R93, RZ, 0xfc, !PT ;  /* 0x0000005d205b7212 */ /* 0x000fc400078efcff */
[----:B------:R-:W-:Y:S02]  /*23b0*/  CS2R R32, SRZ ;  /* 0x0000000000207805 */ /* 0x000fe4000001ff00 */
[----:B------:R-:W-:Y:S01]  /*23c0*/  LOP3.LUT R92, R92, R93, RZ, 0xfc, !PT ;  /* 0x0000005d5c5c7212 */ /* 0x000fe200078efcff */
[----:B------:R-:W-:Y:S01]  /*23d0*/  IMAD.IADD R93, R93, 0x1, R24 ;  /* 0x000000015d5d7824 */ /* 0x000fe200078e0218 */
[--C-:B------:R-:W-:Y:S02]  /*23e0*/  LOP3.LUT R97, R99, 0x20, R0.reuse, 0x78, !PT ;  /* 0x0000002063617812 */ /* 0x100fe400078e7800 */
[----:B------:R-:W-:Y:S02]  /*23f0*/  CS2R R24, SRZ ;  /* 0x0000000000187805 */ /* 0x000fe4000001ff00 */
        /* <DEDUP_REMOVED lines=9> */
[C---:B------:R-:W-:Y:S02]  /*2490*/  LOP3.LUT R138, R0.reuse, 0x4, RZ, 0xc0, !PT ;  /* 0x00000004008a7812 */ /* 0x040fe400078ec0ff */
[----:B------:R-:W-:Y:S02]  /*24a0*/  LOP3.LUT R94, R0, 0x7f, RZ, 0xc0, !PT ;  /* 0x0000007f005e7812 */ /* 0x000fe400078ec0ff */
[----:B------:R-:W-:Y:S02]  /*24b0*/  LOP3.LUT R2, R2, 0x200, RZ, 0xc0, !PT ;  /* 0x0000020002027812 */ /* 0x000fe400078ec0ff */
        /* <DEDUP_REMOVED lines=12> */
[----:B------:R-:W-:-:S07]  /*2580*/  LOP3.LUT R119, R145, 0x30, R0, 0x78, !PT ;  /* 0x0000003091777812 */ /* 0x000fce00078e7800 */
.L_x_45:
[----:B------:R-:W-:Y:S02]  /*2590*/  UIADD3 UR14, UR14, 0x1, URZ ;  /* 0x000000010e0e7890 */ /* 0x000fe4000fffe03f */
[----:B------:R-:W-:Y:S02]  /*25a0*/  UIADD3 UR10, UR10, 0x1, URZ ;  /* 0x000000010a0a7890 */ /* 0x000fe4000fffe03f */
[----:B------:R-:W-:-:S04]  /*25b0*/  UISETP.GT.AND UP0, UPT, UR14, 0x2, UPT ;  /* 0x000000020e00788c */ /* 0x000fc8000bf04270 */
[----:B------:R-:W-:Y:S02]  /*25c0*/  USEL UR15, URZ, 0x1, !UP0 ;  /* 0x000000013f0f7887 */ /* 0x000fe4000c000000 */
[----:B------:R-:W-:Y:S02]  /*25d0*/  USEL UR14, UR14, URZ, !UP0 ;  /* 0x0000003f0e0e7287 */ /* 0x000fe4000c000000 */
[----:B------:R-:W-:Y:S02]  /*25e0*/  ULOP3.LUT UR4, UR4, UR15, URZ, 0x3c, !UPT ;  /* 0x0000000f04047292 */ /* 0x000fe4000f8e3c3f */
[----:B------:R-:W-:Y:S02]  /*25f0*/  ULEA UR16, UR14, UR9, 0x3 ;  /* 0x000000090e107291 */ /* 0x000fe4000f8e183f */
[----:B------:R-:W-:Y:S02]  /*2600*/  USHF.L.U32 UR15, UR4, 0x1f, URZ ;  /* 0x0000001f040f7899 */ /* 0x000fe4000800063f */
[----:B------:R-:W-:-:S04]  /*2610*/  UISETP.GT.AND UP0, UPT, UR10, 0x1, UPT ;  /* 0x000000010a00788c */ /* 0x000fc8000bf04270 */
[----:B------:R-:W-:Y:S01]  /*2620*/  IMAD.U32 R122, RZ, RZ, UR15 ;  /* 0x0000000fff7a7e24 */ /* 0x000fe2000f8e00ff */
[----:B------:R-:W-:Y:S02]  /*2630*/  USEL UR15, URZ, 0x1, !UP0 ;  /* 0x000000013f0f7887 */ /* 0x000fe4000c000000 */
[----:B------:R-:W-:Y:S01]  /*2640*/  USEL UR10, UR10, URZ, !UP0 ;  /* 0x0000003f0a0a7287 */ /* 0x000fe2000c000000 */
[----:B------:R-:W1:Y:S03]  /*2650*/  SYNCS.PHASECHK.TRANS64.TRYWAIT P0, [UR16], R122 ;  /* 0x0000007aff0075a7 */ /* 0x000e660008000150 */
[----:B------:R-:W-:Y:S01]  /*2660*/  LOP3.LUT R95, R95, UR15, RZ, 0x3c, !PT ;  /* 0x0000000f5f5f7c12 */ /* 0x000fe2000f8e3cff */
[----:B--2---:R-:W-:-:S04]  /*2670*/  ULEA UR20, UR10, UR13, 0x3 ;  /* 0x0000000d0a147291 */ /* 0x004fc8000f8e183f */
[----:B------:R-:W-:Y:S01]  /*2680*/  IMAD.U32 R121, R95, -0x80000000, RZ ;  /* 0x800000005f797824 */ /* 0x000fe200078e00ff */
[----:B-1----:R-:W-:Y:S07]  /*2690*/  @!P0 BRA `(.L_x_43) ;  /* 0x0000000c00e08947 */ /* 0x002fee0003800000 */
.L_x_48:
[----:B------:R-:W-:Y:S01]  /*26a0*/  BAR.SYNC.DEFER_BLOCKING 0x0 ;  /* 0x0000000000007b1d */ /* 0x000fe20000010000 */
[----:B------:R-:W-:Y:S01]  /*26b0*/  UIADD3 UR36, UR36, 0x1, URZ ;  /* 0x0000000124247890 */ /* 0x000fe2000fffe03f */
[----:B------:R-:W-:Y:S01]  /*26c0*/  ISETP.LE.AND P2, PT, R152, UR5, PT ;  /* 0x0000000598007c0c */ /* 0x000fe2000bf43270 */
[----:B------:R-:W-:Y:S02]  /*26d0*/  UIADD3 UR11, UR11, 0x1, URZ ;  /* 0x000000010b0b7890 */ /* 0x000fe4000fffe03f */
[----:B------:R-:W-:Y:S02]  /*26e0*/  UISETP.GT.AND UP1, UPT, UR36, 0x1, UPT ;  /* 0x000000012400788c */ /* 0x000fe4000bf24270 */
[----:B------:R-:W-:Y:S02]  /*26f0*/  UISETP.GT.AND UP0, UPT, UR11, 0x2, UPT ;  /* 0x000000020b00788c */ /* 0x000fe4000bf04270 */
[----:B------:R-:W-:Y:S02]  /*2700*/  USEL UR36, UR36, URZ, !UP1 ;  /* 0x0000003f24247287 */ /* 0x000fe4000c800000 */
[----:B------:R-:W-:-:S02]  /*2710*/  USEL UR11, UR11, URZ, !UP0 ;  /* 0x0000003f0b0b7287 */ /* 0x000fc4000c000000 */
[----:B------:R-:W-:Y:S01]  /*2720*/  ULEA UR17, UR14, UR8, 0xd ;  /* 0x000000080e117291 */ /* 0x000fe2000f8e683f */
[----:B------:R-:W1:Y:S02]  /*2730*/  SYNCS.PHASECHK.TRANS64.TRYWAIT P0, [UR20], R121 ;  /* 0x00000079ff0075a7 */ /* 0x000e640008000154 */
[----:B-1----:R-:W-:Y:S09]  /*2740*/  @!P0 BRA `(.L_x_44) ;  /* 0x0000000c00c08947 */ /* 0x002ff20003800000 */
.L_x_49:
[----:B------:R-:W-:Y:S01]  /*2750*/  ULEA UR15, UR10, UR12, 0xc ;  /* 0x0000000c0a0f7291 */ /* 0x000fe2000f8e603f */
[----:B------:R-:W-:Y:S01]  /*2760*/  ISETP.EQ.AND P2, PT, R0, RZ, !P2 ;  /* 0x000000ff0000720c */ /* 0x000fe20005742270 */
[----:B------:R-:W-:Y:S01]  /*2770*/  UMOV UR25, 0x80000020 ;  /* 0x8000002000197882 */ /* 0x000fe20000000000 */
[----:B------:R-:W-:Y:S01]  /*2780*/  UIADD3 UR16, UR17, 0x1000, URZ ;  /* 0x0000100011107890 */ /* 0x000fe2000fffe03f */
[----:B------:R-:W-:Y:S02]  /*2790*/  UMOV UR29, 0x80000020 ;  /* 0x80000020001d7882 */ /* 0x000fe40000000000 */
[----:B------:R-:W-:Y:S01]  /*27a0*/  IMAD.U32 R146, RZ, RZ, UR15 ;  /* 0x0000000fff927e24 */ /* 0x000fe2000f8e00ff */
[C---:B------:R-:W-:Y:S01]  /*27b0*/  IADD3 R123, R3.reuse, UR15, R106 ;  /* 0x0000000f037b7c10 */ /* 0x040fe2000fffe06a */
[----:B------:R-:W-:Y:S01]  /*27c0*/  USHF.R.U32.HI UR16, URZ, 0x4, UR16 ;  /* 0x000000043f107899 */ /* 0x000fe20008011610 */
[----:B------:R-:W-:Y:S01]  /*27d0*/  IADD3 R135, R3, UR15, R108 ;  /* 0x0000000f03877c10 */ /* 0x000fe2000fffe06c */
[----:B------:R-:W1:Y:S01]  /*27e0*/  LDS.U8 R122, [R94+UR15] ;  /* 0x0000000f5e7a7984 */ /* 0x000e620008000000 */
[C---:B------:R-:W-:Y:S01]  /*27f0*/  IADD3 R129, R146.reuse, UR37, R97 ;  /* 0x0000002592817c10 */ /* 0x040fe2000fffe061 */
[----:B------:R-:W-:Y:S01]  /*2800*/  USGXT.U32 UR16, UR16, 0xe ;  /* 0x0000000e1010789a */ /* 0x000fe20008000000 */
[C---:B------:R-:W-:Y:S01]  /*2810*/  IADD3 R133, R146.reuse, UR37, R105 ;  /* 0x0000002592857c10 */ /* 0x040fe2000fffe069 */
[----:B------:R-:W-:Y:S01]  /*2820*/  LDS.U8 R121, [R94+UR15+0x200] ;  /* 0x0002000f5e797984 */ /* 0x000fe20008000000 */
[----:B------:R-:W-:-:S02]  /*2830*/  IADD3 R141, R146, UR37, R98 ;  /* 0x00000025928d7c10 */ /* 0x000fc4000fffe062 */
[----:B------:R-:W-:Y:S02]  /*2840*/  ELECT P0, URZ, PT ;  /* 0x00000000003f782f */ /* 0x000fe40003800000 */
[C---:B------:R-:W-:Y:S01]  /*2850*/  IADD3 R143, R146.reuse, UR37, R107 ;  /* 0x00000025928f7c10 */ /* 0x040fe2000fffe06b */
[----:B------:R-:W2:Y:S01]  /*2860*/  LDS.U8 R123, [R123+UR37] ;  /* 0x000000257b7b7984 */ /* 0x000ea20008000000 */
[----:B------:R-:W-:Y:S01]  /*2870*/  IADD3 R137, R3, UR15, R110 ;  /* 0x0000000f03897c10 */ /* 0x000fe2000fffe06e */
[----:B------:R-:W-:Y:S01]  /*2880*/  ULEA UR21, UR36, UR13, 0x3 ;  /* 0x0000000d24157291 */ /* 0x000fe2000f8e183f */
[C---:B------:R-:W-:Y:S01]  /*2890*/  IADD3 R142, R146.reuse, UR37, R99 ;  /* 0x00000025928e7c10 */ /* 0x040fe2000fffe063 */
[----:B------:R-:W3:Y:S01]  /*28a0*/  LDS.U8 R129, [R129] ;  /* 0x0000000081817984 */ /* 0x000ee20000000000 */
[----:B------:R-:W-:Y:S02]  /*28b0*/  IADD3 R144, R146, UR37, R109 ;  /* 0x0000002592907c10 */ /* 0x000fe4000fffe06d */
[----:B------:R-:W-:-:S02]  /*28c0*/  ELECT P1, URZ, PT ;  /* 0x00000000003f782f */ /* 0x000fc40003820000 */
[C---:B------:R-:W-:Y:S01]  /*28d0*/  IADD3 R139, R3.reuse, UR15, R112 ;  /* 0x0000000f038b7c10 */ /* 0x040fe2000fffe070 */
[----:B------:R-:W4:Y:S01]  /*28e0*/  LDS.U8 R133, [R133] ;  /* 0x0000000085857984 */ /* 0x000f220000000000 */
[C---:B------:R-:W-:Y:S01]  /*28f0*/  IADD3 R148, R146.reuse, UR37, R100 ;  /* 0x0000002592947c10 */ /* 0x040fe2000fffe064 */
[----:B------:R-:W-:Y:S01]  /*2900*/  ULEA UR20, UR36, UR12, 0xc ;  /* 0x0000000c24147291 */ /* 0x000fe2000f8e603f */
[C---:B------:R-:W-:Y:S01]  /*2910*/  IADD3 R150, R146.reuse, UR37, R111 ;  /* 0x0000002592967c10 */ /* 0x040fe2000fffe06f */
[----:B------:R-:W5:Y:S01]  /*2920*/  LDS.U8 R135, [R135+UR37] ;  /* 0x0000002587877984 */ /* 0x000f620008000000 */
[----:B------:R-:W-:Y:S01]  /*2930*/  IADD3 R134, R3, UR15, R114 ;  /* 0x0000000f03867c10 */ /* 0x000fe2000fffe072 */
[----:B------:R-:W-:Y:S01]  /*2940*/  UMOV UR23, UR18 ;  /* 0x0000001200177c82 */ /* 0x000fe20008000000 */
[C---:B------:R-:W-:Y:S01]  /*2950*/  IADD3 R140, R146.reuse, UR37, R101 ;  /* 0x00000025928c7c10 */ /* 0x040fe2000fffe065 */
[----:B------:R-:W1:Y:S01]  /*2960*/  LDS.U8 R141, [R141] ;  /* 0x000000008d8d7984 */ /* 0x000e620000000000 */
[----:B------:R-:W-:-:S02]  /*2970*/  IADD3 R132, R146, UR37, R113 ;  /* 0x0000002592847c10 */ /* 0x000fc4000fffe071 */
[C---:B------:R-:W-:Y:S01]  /*2980*/  IADD3 R127, R146.reuse, UR37, R102 ;  /* 0x00000025927f7c10 */ /* 0x040fe2000fffe066 */
[----:B------:R-:W1:Y:S01]  /*2990*/  LDS.U8 R143, [R143] ;  /* 0x000000008f8f7984 */ /* 0x000e620000000000 */
[C---:B------:R-:W-:Y:S02]  /*29a0*/  IADD3 R126, R146.reuse, UR37, R115 ;  /* 0x00000025927e7c10 */ /* 0x040fe4000fffe073 */
[C---:B------:R-:W-:Y:S01]  /*29b0*/  IADD3 R125, R146.reuse, UR37, R103 ;  /* 0x00000025927d7c10 */ /* 0x040fe2000fffe067 */
[----:B------:R-:W1:Y:S01]  /*29c0*/  LDS.U8 R124, [R94+UR15+0x400] ;  /* 0x0004000f5e7c7984 */ /* 0x000e620008000000 */
[C---:B------:R-:W-:Y:S02]  /*29d0*/  IADD3 R128, R146.reuse, UR37, R117 ;  /* 0x0000002592807c10 */ /* 0x040fe4000fffe075 */
[C---:B------:R-:W-:Y:S01]  /*29e0*/  IADD3 R130, R146.reuse, UR37, R104 ;  /* 0x0000002592827c10 */ /* 0x040fe2000fffe068 */
[----:B------:R-:W1:Y:S01]  /*29f0*/  LDS.U8 R137, [R137+UR37] ;  /* 0x0000002589897984 */ /* 0x000e620008000000 */
[----:B------:R-:W-:-:S02]  /*2a00*/  IADD3 R131, R146, UR37, R119 ;  /* 0x0000002592837c10 */ /* 0x000fc4000fffe077 */
[C---:B------:R-:W-:Y:S01]  /*2a10*/  IADD3 R136, R3.reuse, UR15, R116 ;  /* 0x0000000f03887c10 */ /* 0x040fe2000fffe074 */
[----:B------:R-:W1:Y:S01]  /*2a20*/  LDS.U8 R142, [R142] ;  /* 0x000000008e8e7984 */ /* 0x000e620000000000 */
[C---:B------:R-:W-:Y:S02]  /*2a30*/  IADD3 R145, R3.reuse, UR15, R118 ;  /* 0x0000000f03917c10 */ /* 0x040fe4000fffe076 */
[----:B------:R-:W-:Y:S01]  /*2a40*/  IADD3 R147, R3, UR15, R120 ;  /* 0x0000000f03937c10 */ /* 0x000fe2000fffe078 */
[----:B------:R-:W1:Y:S01]  /*2a50*/  LDS.U8 R149, [R144] ;  /* 0x0000000090957984 */ /* 0x000e620000000000 */
[C---:B------:R-:W-:Y:S02]  /*2a60*/  ISETP.GT.AND P0, PT, R152.reuse, UR5, P0 ;  /* 0x0000000598007c0c */ /* 0x040fe40008704270 */
[----:B------:R-:W-:Y:S01]  /*2a70*/  ISETP.GT.AND P1, PT, R152, UR5, P1 ;  /* 0x0000000598007c0c */ /* 0x000fe20008f24270 */
[----:B------:R-:W1:Y:S01]  /*2a80*/  LDS.U8 R146, [R94+UR15+0x600] ;  /* 0x0006000f5e927984 */ /* 0x000e620008000000 */
[C---:B------:R-:W-:Y:S01]  /*2a90*/  ISETP.LT.U32.AND P0, PT, R0.reuse, 0x20, P0 ;  /* 0x000000200000780c */ /* 0x040fe20000701070 */
[----:B------:R-:W-:Y:S01]  /*2aa0*/  UIADD3 UR5, UR5, 0x1, URZ ;  /* 0x0000000105057890 */ /* 0x000fe2000fffe03f */
[----:B------:R-:W-:Y:S01]  /*2ab0*/  ISETP.LT.U32.AND P1, PT, R0, 0x20, P1 ;  /* 0x000000200000780c */ /* 0x000fe20000f21070 */
[----:B------:R-:W1:Y:S04]  /*2ac0*/  LDS.U8 R139, [R139+UR37] ;  /* 0x000000258b8b7984 */ /* 0x000e680008000000 */
[----:B------:R-:W1:Y:S04]  /*2ad0*/  LDS.U8 R148, [R148] ;  /* 0x0000000094947984 */ /* 0x000e680000000000 */
[----:B------:R-:W1:Y:S02]  /*2ae0*/  LDS.U8 R151, [R150] ;  /* 0x0000000096977984 */ /* 0x000e640000000000 */
[----:B------:R-:W-:Y:S01]  /*2af0*/  VOTEU.ANY UP0, P0 ;  /* 0x00000000003f7886 */ /* 0x000fe20000000100 */
[----:B------:R-:W-:Y:S01]  /*2b00*/  ISETP.NE.AND P0, PT, R96, UR5, PT ;  /* 0x0000000560007c0c */ /* 0x000fe2000bf05270 */
[----:B------:R-:W1:Y:S01]  /*2b10*/  LDS.U8 R153, [R94+UR15+0x800] ;  /* 0x0008000f5e997984 */ /* 0x000e620008000000 */
[----:B------:R-:W-:-:S03]  /*2b20*/  VOTEU.ANY UP1, P1 ;  /* 0x00000000003f7886 */ /* 0x000fc60000820100 */
[----:B------:R-:W1:Y:S04]  /*2b30*/  LDS.U8 R134, [R134+UR37] ;  /* 0x0000002586867984 */ /* 0x000e680008000000 */
[----:B------:R-:W1:Y:S04]  /*2b40*/  LDS.U8 R155, [R140] ;  /* 0x000000008c9b7984 */ /* 0x000e680000000000 */
[----:B------:R-:W1:Y:S04]  /*2b50*/  LDS.U8 R132, [R132] ;  /* 0x0000000084847984 */ /* 0x000e680000000000 */
[----:B------:R-:W1:Y:S04]  /*2b60*/  LDS.U8 R157, [R94+UR15+0xa00] ;  /* 0x000a000f5e9d7984 */ /* 0x000e680008000000 */
[----:B------:R-:W1:Y:S04]  /*2b70*/  LDS.U8 R136, [R136+UR37] ;  /* 0x0000002588887984 */ /* 0x000e680008000000 */
[----:B------:R-:W1:Y:S04]  /*2b80*/  LDS.U8 R127, [R127] ;  /* 0x000000007f7f7984 */ /* 0x000e680000000000 */
[----:B------:R-:W2:Y:S04]  /*2b90*/  LDS.U8 R126, [R126] ;  /* 0x000000007e7e7984 */ /* 0x000ea80000000000 */
[----:B------:R-:W3:Y:S04]  /*2ba0*/  LDS.U8 R144, [R94+UR15+0xc00] ;  /* 0x000c000f5e907984 */ /* 0x000ee80008000000 */
[----:B------:R-:W4:Y:S04]  /*2bb0*/  LDS.U8 R145, [R145+UR37] ;  /* 0x0000002591917984 */ /* 0x000f280008000000 */
[----:B------:R-:W5:Y:S04]  /*2bc0*/  LDS.U8 R154, [R125] ;  /* 0x000000007d9a7984 */ /* 0x000f680000000000 */
[----:B------:R-:W5:Y:S04]  /*2bd0*/  LDS.U8 R159, [R128] ;  /* 0x00000000809f7984 */ /* 0x000f680000000000 */
[----:B------:R-:W5:Y:S01]  /*2be0*/  LDS.U8 R150, [R94+UR15+0xe00] ;  /* 0x000e000f5e967984 */ /* 0x000f620008000000 */
[----:B------:R-:W-:-:S03]  /*2bf0*/  USHF.R.U32.HI UR15, URZ, 0x4, UR17 ;  /* 0x000000043f0f7899 */ /* 0x000fc60008011611 */
[----:B------:R-:W5:Y:S01]  /*2c00*/  LDS.U8 R147, [R147+UR37] ;  /* 0x0000002593937984 */ /* 0x000f620008000000 */
[----:B------:R-:W-:-:S03]  /*2c10*/  USGXT.U32 UR15, UR15, 0xe ;  /* 0x0000000e0f0f789a */ /* 0x000fc60008000000 */
[----:B------:R-:W5:Y:S01]  /*2c20*/  LDS.U8 R130, [R130] ;  /* 0x0000000082827984 */ /* 0x000f620000000000 */
[----:B------:R-:W-:Y:S02]  /*2c30*/  ULOP3.LUT UR24, UR15, 0x2000000, URZ, 0xfc, !UPT ;  /* 0x020000000f187892 */ /* 0x000fe4000f8efc3f */
[----:B------:R-:W-:Y:S01]  /*2c40*/  UIADD3 UR15, UR17, 0x20, URZ ;  /* 0x00000020110f7890 */ /* 0x000fe2000fffe03f */
[----:B------:R-:W5:Y:S03]  /*2c50*/  LDS.U8 R131, [R131] ;  /* 0x0000000083837984 */ /* 0x000f660000000000 */
[----:B------:R-:W-:Y:S01]  /*2c60*/  USHF.R.U32.HI UR15, URZ, 0x4, UR15 ;  /* 0x000000043f0f7899 */ /* 0x000fe2000801160f */
[----:B-1----:R-:W-:Y:S03]  /*2c70*/  STS.U8 [R93], R122 ;  /* 0x0000007a5d007388 */ /* 0x002fe60000000000 */
[----:B------:R-:W-:Y:S01]  /*2c80*/  USGXT.U32 UR15, UR15, 0xe ;  /* 0x0000000e0f0f789a */ /* 0x000fe20008000000 */
[----:B--2---:R-:W-:Y:S03]  /*2c90*/  STS.U8 [R12+UR38+0x2], R123 ;  /* 0x0000027b0c007988 */ /* 0x004fe60008000026 */
[----:B------:R-:W-:Y:S01]  /*2ca0*/  ULOP3.LUT UR28, UR15, 0x2000000, URZ, 0xfc, !UPT ;  /* 0x020000000f1c7892 */ /* 0x000fe2000f8efc3f */
[----:B---3--:R-:W-:Y:S01]  /*2cb0*/  STS.U8 [R12+UR38+0x4], R129 ;  /* 0x000004810c007988 */ /* 0x008fe20008000026 */
[----:B------:R-:W-:-:S02]  /*2cc0*/  UIADD3 UR15, UR17, 0x1020, URZ ;  /* 0x00001020110f7890 */ /* 0x000fc4000fffe03f */
[----:B------:R-:W-:Y:S01]  /*2cd0*/  ULEA UR17, UR11, UR9, 0x3 ;  /* 0x000000090b117291 */ /* 0x000fe2000f8e183f */
[----:B----4-:R-:W-:Y:S01]  /*2ce0*/  STS.U8 [R12+UR38+0x6], R133 ;  /* 0x000006850c007988 */ /* 0x010fe20008000026 */
[----:B------:R-:W-:-:S03]  /*2cf0*/  USHF.R.U32.HI UR15, URZ, 0x4, UR15 ;  /* 0x000000043f0f7899 */ /* 0x000fc6000801160f */
[----:B------:R1:W-:Y:S01]  /*2d00*/  STS.U8 [R12+UR38+0x8], R121 ;  /* 0x000008790c007988 */ /* 0x0003e20008000026 */
[----:B------:R-:W-:-:S03]  /*2d10*/  USGXT.U32 UR15, UR15, 0xe ;  /* 0x0000000e0f0f789a */ /* 0x000fc60008000000 */
[----:B-----5:R2:W-:Y:S04]  /*2d20*/  STS.U8 [R12+UR38+0xa], R135 ;  /* 0x00000a870c007988 */ /* 0x0205e80008000026 */
[----:B------:R2:W-:Y:S01]  /*2d30*/  STS.U8 [R12+UR38+0xc], R141 ;  /* 0x00000c8d0c007988 */ /* 0x0005e20008000026 */
[----:B-1----:R-:W-:-:S03]  /*2d40*/  @P2 IMAD.MOV.U32 R121, RZ, RZ, 0x2000 ;  /* 0x00002000ff792424 */ /* 0x002fc600078e00ff */
[----:B------:R2:W-:Y:S04]  /*2d50*/  STS.U8 [R12+UR38+0xe], R143 ;  /* 0x00000e8f0c007988 */ /* 0x0005e80008000026 */
        /* <DEDUP_REMOVED lines=23> */
[----:B------:R2:W-:Y:S01]  /*2ed0*/  STS.U8 [R92+UR8+0x8000], R131 ;  /* 0x008000835c007988 */ /* 0x0005e20008000008 */
[----:B------:R1:W-:Y:S06]  /*2ee0*/  MEMBAR.ALL.CTA ;  /* 0x0000000000007992 */ /* 0x0003ec0000008000 */
[----:B-1----:R-:W1:Y:S02]  /*2ef0*/  FENCE.VIEW.ASYNC.S ;  /* 0x00000000000073c6 */ /* 0x002e640000000000 */
[----:B-1----:R-:W-:Y:S06]  /*2f00*/  BAR.SYNC.DEFER_BLOCKING 0x0 ;  /* 0x0000000000007b1d */ /* 0x002fec0000010000 */
[----:B------:R-:W-:-:S06]  /*2f10*/  WARPGROUP.ARRIVE ;  /* 0x00000000000079c5 */ /* 0x000fcc0000000000 */
[----:B------:R-:W-:Y:S01]  /*2f20*/  QGMMA.64x64x32.F32.E5M2.E5M2 R56, gdesc[UR24], R56 ;  /* 0x00e00000183879f3 */ /* 0x000fe20008703838 */
[----:B------:R-:W-:Y:S01]  /*2f30*/  ULOP3.LUT UR24, UR16, 0x2000000, URZ, 0xfc, !UPT ;  /* 0x0200000010187892 */ /* 0x000fe2000f8efc3f */
[----:B------:R-:W-:Y:S01]  /*2f40*/  UMOV UR25, 0x80000020 ;  /* 0x8000002000197882 */ /* 0x000fe20000000000 */
[----:B------:R-:W-:Y:S01]  /*2f50*/  ULEA UR16, UR11, UR8, 0xd ;  /* 0x000000080b107291 */ /* 0x000fe2000f8e683f */
[----:B------:R-:W-:Y:S01]  /*2f60*/  QGMMA.64x64x32.F32.E5M2.E5M2 R56, gdesc[UR28], R56 ;  /* 0x00e000001c3879f3 */ /* 0x000fe20008703838 */
[----:B------:R-:W-:Y:S01]  /*2f70*/  ULOP3.LUT UR28, UR15, 0x2000000, URZ, 0xfc, !UPT ;  /* 0x020000000f1c7892 */ /* 0x000fe2000f8efc3f */
[----:B------:R-:W-:-:S04]  /*2f80*/  UMOV UR29, 0x80000020 ;  /* 0x80000020001d7882 */ /* 0x000fc80000000000 */
[----:B------:R-:W-:Y:S04]  /*2f90*/  QGMMA.64x64x32.F32.E5M2.E5M2 R24, gdesc[UR24], R24 ;  /* 0x00e00000181879f3 */ /* 0x000fe80008703818 */
[----:B------:R-:W-:Y:S03]  /*2fa0*/  QGMMA.64x64x32.F32.E5M2.E5M2 R24, gdesc[UR28], R24, gsb0 ;  /* 0x00e000001c1879f3 */ /* 0x000fe60008003818 */
[----:B------:R-:W-:Y:S02]  /*2fb0*/  WARPGROUP.DEPBAR.LE gsb0, 0x0 ;  /* 0x00008000000079c5 */ /* 0x000fe40000010000 */
[----:B------:R1:W-:Y:S01]  /*2fc0*/  @P2 SYNCS.ARRIVE.TRANS64 RZ, [UR17], R121 ;  /* 0x00000079ffff29a7 */ /* 0x0003e20008000011 */
[----:B------:R-:W-:Y:S01]  /*2fd0*/  BAR.SYNC.DEFER_BLOCKING 0x0 ;  /* 0x0000000000007b1d */ /* 0x000fe20000010000 */
[----:B-1----:R-:W-:-:S05]  /*2fe0*/  @P2 IMAD.MOV.U32 R121, RZ, RZ, 0x1000 ;  /* 0x00001000ff792424 */ /* 0x002fca00078e00ff */
[----:B------:R1:W-:Y:S01]  /*2ff0*/  @UP0 UTMALDG.2D [UR16], [UR6] ;  /* 0x00000010060005b4 */ /* 0x0003e20008008000 */
[----:B------:R2:W-:Y:S01]  /*3000*/  @P2 SYNCS.ARRIVE.TRANS64 RZ, [UR21], R121 ;  /* 0x00000079ffff29a7 */ /* 0x0005e20008000015 */
[----:B------:R-:W-:Y:S01]  /*3010*/  BAR.SYNC.DEFER_BLOCKING 0x0 ;  /* 0x0000000000007b1d */ /* 0x000fe20000010000 */
[----:B-1----:R-:W-:-:S05]  /*3020*/  UIADD3 UR18, UR18, 0x40, URZ ;  /* 0x0000004012127890 */ /* 0x002fca000fffe03f */
[----:B------:R2:W-:Y:S01]  /*3030*/  @UP1 UTMALDG.2D [UR20], [UR32] ;  /* 0x00000014200015b4 */ /* 0x0005e20008008000 */
[----:B------:R-:W-:Y:S06]  /*3040*/  @P0 BRA `(.L_x_45) ;  /* 0xfffffff400500947 */ /* 0x000fec000383ffff */
[----:B------:R-:W-:Y:S02]  /*3050*/  F2FP.F16.F32.PACK_AB R55, R55, R54 ;  /* 0x000000363737723e */ /* 0x000fe400000000ff */
[----:B------:R-:W-:Y:S02]  /*3060*/  F2FP.F16.F32.PACK_AB R47, R47, R46 ;  /* 0x0000002e2f2f723e */ /* 0x000fe400000000ff */
[----:B------:R-:W-:Y:S02]  /*3070*/  F2FP.F16.F32.PACK_AB R39, R39, R38 ;  /* 0x000000262727723e */ /* 0x000fe400000000ff */
[----:B------:R-:W-:Y:S02]  /*3080*/  F2FP.F16.F32.PACK_AB R31, R31, R30 ;  /* 0x0000001e1f1f723e */ /* 0x000fe400000000ff */
[----:B------:R-:W-:Y:S02]  /*3090*/  F2FP.F16.F32.PACK_AB R87, R87, R86 ;  /* 0x000000565757723e */ /* 0x000fe400000000ff */
[----:B------:R-:W-:-:S02]  /*30a0*/  F2FP.F16.F32.PACK_AB R79, R79, R78 ;  /* 0x0000004e4f4f723e */ /* 0x000fc400000000ff */
        /* <DEDUP_REMOVED lines=25> */
[----:B------:R-:W-:-:S07]  /*3240*/  F2FP.F16.F32.PACK_AB R60, R57, R56 ;  /* 0x00000038393c723e */ /* 0x000fce00000000ff */
.L_x_42:
[----:B------:R-:W-:Y:S01]  /*3250*/  BAR.SYNC.DEFER_BLOCKING 0x0 ;  /* 0x0000000000007b1d */ /* 0x000fe20000010000 */
[----:B------:R-:W-:Y:S02]  /*3260*/  LOP3.LUT R3, R0, 0x3, RZ, 0xc0, !PT ;  /* 0x0000000300037812 */ /* 0x000fe400078ec0ff */
[----:B------:R-:W-:Y:S02]  /*3270*/  ISETP.NE.AND P0, PT, R138, RZ, PT ;  /* 0x000000ff8a00720c */ /* 0x000fe40003f05270 */
[----:B--2---:R-:W-:Y:S01]  /*3280*/  SHF.R.U32.HI R5, RZ, 0x1, R0 ;  /* 0x00000001ff057819 */ /* 0x004fe20000011600 */
[----:B------:R-:W-:Y:S01]  /*3290*/  IMAD R3, R3, 0x48, RZ ;  /* 0x0000004803037824 */ /* 0x000fe200078e02ff */
[----:B------:R-:W-:Y:S01]  /*32a0*/  SEL R4, RZ, 0x120, !P0 ;  /* 0x00000120ff047807 */ /* 0x000fe20004000000 */
[----:B------:R-:W-:Y:S03]  /*32b0*/  BSSY B4, `(.L_x_46) ;  /* 0x000000b000047945 */ /* 0x000fe60003800000 */
[----:B------:R-:W-:Y:S01]  /*32c0*/  LOP3.LUT R2, R2, R4, R3, 0xf6, !PT ;  /* 0x0000000402027212 */ /* 0x000fe200078ef603 */
[----:B------:R-:W-:-:S03]  /*32d0*/  IMAD.SHL.U32 R3, R0, 0x20, RZ ;  /* 0x0000002000037824 */ /* 0x000fc600078e00ff */
[----:B------:R-:W-:-:S04]  /*32e0*/  LOP3.LUT R2, R2, 0x8, R5, 0x78, !PT ;  /* 0x0000000802027812 */ /* 0x000fc800078e7805 */
[----:B------:R-:W-:-:S04]  /*32f0*/  LOP3.LUT R2, R2, 0x400, R3, 0xf8, !PT ;  /* 0x0000040002027812 */ /* 0x000fc800078ef803 */
[----:B------:R-:W-:Y:S01]  /*3300*/  LOP3.LUT R2, R2, 0x800, R3, 0xf8, !PT ;  /* 0x0000080002027812 */ /* 0x000fe200078ef803 */
[----:B------:R-:W1:Y:S02]  /*3310*/  @!P4 SYNCS.CCTL.IV [UR8+0x9020] ;  /* 0x00902000ff00c9b1 */ /* 0x000e640008000008 */
[----:B-1----:R-:W-:Y:S06]  /*3320*/  BAR.SYNC.DEFER_BLOCKING 0x0 ;  /* 0x0000000000007b1d */ /* 0x002fec0000010000 */
[----:B------:R-:W-:Y:S05]  /*3330*/  @P4 BRA `(.L_x_47) ;  /* 0x0000000000084947 */ /* 0x000fea0003800000 */
[----:B------:R-:W1:Y:S02]  /*3340*/  SYNCS.CCTL.IV [UR8+0x9028] ;  /* 0x00902800ff0079b1 */ /* 0x000e640008000008 */
[----:B-1----:R-:W1:Y:S02]  /*3350*/  SYNCS.CCTL.IV [UR8+0x9000] ;  /* 0x00900000ff0079b1 */ /* 0x002e640008000008 */
.L_x_47:
[----:B------:R-:W-:Y:S05]  /*3360*/  BSYNC B4 ;  /* 0x0000000000047941 */ /* 0x000fea0003800000 */
.L_x_46:
[----:B-1----:R-:W-:Y:S01]  /*3370*/  BAR.SYNC.DEFER_BLOCKING 0x0 ;  /* 0x0000000000007b1d */ /* 0x002fe20000010000 */
[----:B------:R-:W-:Y:S02]  /*3380*/  ELECT P0, URZ, PT ;  /* 0x00000000003f782f */ /* 0x000fe40003800000 */
[C---:B------:R-:W-:Y:S02]  /*3390*/  LOP3.LUT R3, R2.reuse, 0x10, RZ, 0x3c, !PT ;  /* 0x0000001002037812 */ /* 0x040fe400078e3cff */
[----:B------:R-:W-:Y:S02]  /*33a0*/  LOP3.LUT R4, R2, 0x20, RZ, 0x3c, !PT ;  /* 0x0000002002047812 */ /* 0x000fe400078e3cff */
[----:B------:R-:W-:Y:S01]  /*33b0*/  ISETP.LT.U32.AND P0, PT, R0, 0x20, P0 ;  /* 0x000000200000780c */ /* 0x000fe20000701070 */
[----:B------:R-:W-:Y:S01]  /*33c0*/  UMOV UR9, UR22 ;  /* 0x0000001600097c82 */ /* 0x000fe20008000000 */
[C---:B------:R-:W-:Y:S01]  /*33d0*/  LOP3.LUT R5, R2.reuse, 0x30, RZ, 0x3c, !PT ;  /* 0x0000003002057812 */ /* 0x040fe200078e3cff */
[----:B------:R-:W-:Y:S01]  /*33e0*/  UMOV UR10, UR19 ;  /* 0x00000013000a7c82 */ /* 0x000fe20008000000 */
[----:B------:R-:W-:-:S02]  /*33f0*/  LEA R0, R2, UR8, 0x1 ;  /* 0x0000000802007c11 */ /* 0x000fc4000f8e08ff */
[C---:B------:R-:W-:Y:S02]  /*3400*/  LOP3.LUT R6, R2.reuse, 0x1000, RZ, 0x3c, !PT ;  /* 0x0000100002067812 */ /* 0x040fe400078e3cff */
[----:B------:R-:W-:Y:S02]  /*3410*/  LEA R3, R3, UR8, 0x1 ;  /* 0x0000000803037c11 */ /* 0x000fe4000f8e08ff */
[----:B------:R-:W-:Y:S02]  /*3420*/  LOP3.LUT R7, R2, 0x1010, RZ, 0x3c, !PT ;  /* 0x0000101002077812 */ /* 0x000fe400078e3cff */
[----:B------:R-:W-:Y:S01]  /*3430*/  LEA R4, R4, UR8, 0x1 ;  /* 0x0000000804047c11 */ /* 0x000fe2000f8e08ff */
[----:B------:R-:W-:Y:S01]  /*3440*/  VOTEU.ANY UP0, P0 ;  /* 0x00000000003f7886 */ /* 0x000fe20000000100 */
[C---:B------:R-:W-:Y:S01]  /*3450*/  LOP3.LUT R8, R2.reuse, 0x1020, RZ, 0x3c, !PT ;  /* 0x0000102002087812 */ /* 0x040fe200078e3cff */
[----:B------:R-:W-:Y:S01]  /*3460*/  VOTEU.ANY UP1, P0 ;  /* 0x00000000003f7886 */ /* 0x000fe20000020100 */
[----:B------:R-:W-:Y:S01]  /*3470*/  LEA R5, R5, UR8, 0x1 ;  /* 0x0000000805057c11 */ /* 0x000fe2000f8e08ff */
[----:B------:R-:W1:Y:S02]  /*3480*/  @!P4 SYNCS.CCTL.IV [UR8+0x9008] ;  /* 0x00900800ff00c9b1 */ /* 0x000e640008000008 */
[----:B-1----:R-:W-:Y:S01]  /*3490*/  BAR.SYNC.DEFER_BLOCKING 0x0 ;  /* 0x0000000000007b1d */ /* 0x002fe20000010000 */
[----:B------:R-:W-:-:S02]  /*34a0*/  LOP3.LUT R2, R2, 0x1030, RZ, 0x3c, !PT ;  /* 0x0000103002027812 */ /* 0x000fc400078e3cff */
[----:B------:R-:W-:Y:S02]  /*34b0*/  LEA R6, R6, UR8, 0x1 ;  /* 0x0000000806067c11 */ /* 0x000fe4000f8e08ff */
[----:B------:R-:W-:Y:S01]  /*34c0*/  LEA R7, R7, UR8, 0x1 ;  /* 0x0000000807077c11 */ /* 0x000fe2000f8e08ff */
[----:B------:R-:W-:Y:S01]  /*34d0*/  @UP0 UMOV UR4, UR34 ;  /* 0x0000002200040c82 */ /* 0x000fe20008000000 */
[----:B------:R-:W-:Y:S01]  /*34e0*/  LEA R8, R8, UR8, 0x1 ;  /* 0x0000000808087c11 */ /* 0x000fe2000f8e08ff */
[----:B------:R-:W-:Y:S01]  /*34f0*/  @UP0 UMOV UR5, UR35 ;  /* 0x0000002300050c82 */ /* 0x000fe20008000000 */
[----:B------:R-:W-:Y:S01]  /*3500*/  LEA R2, R2, UR8, 0x1 ;  /* 0x0000000802027c11 */ /* 0x000fe2000f8e08ff */
[----:B------:R-:W1:Y:S02]  /*3510*/  @!P4 SYNCS.CCTL.IV [UR8+0x9010] ;  /* 0x00901000ff00c9b1 */ /* 0x000e640008000008 */
[----:B-1----:R-:W-:Y:S04]  /*3520*/  STSM.16.M88.4 [R0], R60 ;  /* 0x0000003c00007844 */ /* 0x002fe80000000200 */
[----:B------:R-:W-:Y:S04]  /*3530*/  STSM.16.M88.4 [R3], R68 ;  /* 0x0000004403007844 */ /* 0x000fe80000000200 */
[----:B------:R-:W-:Y:S04]  /*3540*/  STSM.16.M88.4 [R4], R76 ;  /* 0x0000004c04007844 */ /* 0x000fe80000000200 */
[----:B------:R-:W-:Y:S04]  /*3550*/  STSM.16.M88.4 [R5], R84 ;  /* 0x0000005405007844 */ /* 0x000fe80000000200 */
[----:B------:R-:W-:Y:S04]  /*3560*/  STSM.16.M88.4 [R6], R28 ;  /* 0x0000001c06007844 */ /* 0x000fe80000000200 */
[----:B------:R-:W-:Y:S04]  /*3570*/  STSM.16.M88.4 [R7], R36 ;  /* 0x0000002407007844 */ /* 0x000fe80000000200 */
[----:B------:R-:W-:Y:S04]  /*3580*/  STSM.16.M88.4 [R8], R44 ;  /* 0x0000002c08007844 */ /* 0x000fe80000000200 */
[----:B------:R-:W-:Y:S01]  /*3590*/  STSM.16.M88.4 [R2], R52 ;  /* 0x0000003402007844 */ /* 0x000fe20000000200 */
[----:B------:R1:W-:Y:S06]  /*35a0*/  MEMBAR.ALL.CTA ;  /* 0x0000000000007992 */ /* 0x0003ec0000008000 */
[----:B-1----:R-:W1:Y:S02]  /*35b0*/  FENCE.VIEW.ASYNC.S ;  /* 0x00000000000073c6 */ /* 0x002e640000000000 */
[----:B-1----:R-:W-:Y:S06]  /*35c0*/  BAR.SYNC.DEFER_BLOCKING 0x0 ;  /* 0x0000000000007b1d */ /* 0x002fec0000010000 */
[----:B------:R1:W-:Y:S01]  /*35d0*/  @UP1 UTMASTG.2D [UR8], [UR4] ;  /* 0x00000008040013b5 */ /* 0x0003e20008008000 */
[----:B------:R0:W-:Y:S01]  /*35e0*/  UTMACMDFLUSH ;  /* 0x00000000000079b7 */ /* 0x0001e20000000000 */
[----:B------:R-:W-:-:S04]  /*35f0*/  DEPBAR.LE SB0, 0x0 ;  /* 0x000080000000791a */ /* 0x000fc80000000000 */
[----:B------:R-:W-:Y:S06]  /*3600*/  BAR.SYNC.DEFER_BLOCKING 0x0 ;  /* 0x0000000000007b1d */ /* 0x000fec0000010000 */
[----:B-1----:R-:W-:Y:S05]  /*3610*/  EXIT ;  /* 0x000000000000794d */ /* 0x002fea0003800000 */
.L_x_43:
[----:B------:R-:W1:Y:S02]  /*3620*/  SYNCS.PHASECHK.TRANS64.TRYWAIT P0, [UR16], R122 ;  /* 0x0000007aff0075a7 */ /* 0x000e640008000150 */
[----:B-1----:R-:W-:Y:S05]  /*3630*/  @!P0 BRA `(.L_x_43) ;  /* 0xfffffffc00f88947 */ /* 0x002fea000383ffff */
[----:B------:R-:W-:Y:S05]  /*3640*/  BRA `(.L_x_48) ;  /* 0xfffffff000147947 */ /* 0x000fea000383ffff */
.L_x_44:
[----:B------:R-:W1:Y:S02]  /*3650*/  SYNCS.PHASECHK.TRANS64.TRYWAIT P0, [UR20], R121 ;  /* 0x00000079ff0075a7 */ /* 0x000e640008000154 */
[----:B-1----:R-:W-:Y:S05]  /*3660*/  @!P0 BRA `(.L_x_44) ;  /* 0xfffffffc00f88947 */ /* 0x002fea000383ffff */
[----:B------:R-:W-:Y:S05]  /*3670*/  BRA `(.L_x_49) ;  /* 0xfffffff000347947 */ /* 0x000fea000383ffff */
.L_x_50:
[----:B------:R-:W-:-:S00]  /*3680*/  BRA `(.L_x_50) ;  /* 0xfffffffc00fc7947 */ /* 0x000fc0000383ffff */
[----:B------:R-:W-:-:S00]  /*3690*/  NOP ;  /* 0x0000000000007918 */ /* 0x000fc00000000000 */
        /* <DEDUP_REMOVED lines=14> */
.L_x_51:


//--------------------- .nv.shared.matmul_kernel_make_tensor_desciptor --------------------------
	.section	.nv.shared.matmul_kernel_make_tensor_desciptor,"aw",@nobits
	.sectionflags	@""
	.align	16
	.zero		1024


//--------------------- .nv.shared.reserved.0     --------------------------
	.section	.nv.shared.reserved.0,"aw",@nobits
	.weak		__nv_reservedSMEM_offset_0_alias
	.size		__nv_reservedSMEM_offset_0_alias, 0, 0
	.other		__nv_reservedSMEM_offset_0_alias,@"STO_CUDA_RESERVED_SHARED STV_DEFAULT"
__nv_reservedSMEM_offset_0_alias:
	.zero		0


//--------------------- .nv.constant0.matmul_kernel_make_tensor_desciptor --------------------------
	.section	.nv.constant0.matmul_kernel_make_tensor_desciptor,"a",@progbits
	.sectionflags	@""
	.align	4
.nv.constant0.matmul_kernel_make_tensor_desciptor:
	.zero		576


//--------------------- SYMBOLS --------------------------

	.type		.nv.reservedSmem.offset0,@object
	.size		.nv.reservedSmem.offset0,0x4
